	.target	sm_100a

	.elftype	@"ET_EXEC"


//--------------------- .note.nv.tkinfo           --------------------------
	.section	.note.nv.tkinfo,"",@"SHT_NOTE"
	.sectionflags	@"SHF_NOTE_NV_TKINFO"
	.tkinfo
        /*0018*/ 	.word	0x00000002
        /*0030*/ 	.string	""
        /*0030*/ 	.string	"ptxas"
        /*0030*/ 	.string	"Cuda compilation tools, release 13.0, V13.0.88"
        /*0030*/ 	.string	"Build cuda_13.0.r13.0/compiler.36424714_0"
        /*0030*/ 	.string	"-arch sm_100a -m 64 "



//--------------------- .note.nv.cuinfo           --------------------------
	.section	.note.nv.cuinfo,"",@"SHT_NOTE"
	.sectionflags	@"SHF_NOTE_NV_CUINFO"
        /*0018*/ 	.short	0x0002
        /*001a*/ 	.short	0x0064
        /*001c*/ 	.short	0x0082
	.zero		2


//--------------------- .nv.info                  --------------------------
	.section	.nv.info,"",@"SHT_CUDA_INFO"
	.align	4


	//----- nvinfo : EIATTR_REGCOUNT
	.align		4
        /*0000*/ 	.byte	0x04, 0x2f
        /*0002*/ 	.short	(.L_19 - .L_18)
	.align		4
.L_18:
        /*0004*/ 	.word	index@(_ZN7cutlass13device_kernelINS_4gemm6kernel13GemmUniversalIN4cute5tupleIJiiiiEEENS1_10collective13CollectiveMmaINS1_35MainloopSm100TmaUmmaWarpSpecializedILi6ELi2ELi4ENS5_IJNS4_1CILi1EEESB_SB_EEEEENS5_IJNSA_ILi128EEESE_NSA_ILi32EEEEEENS_12float_e4m3_tENS5_IJlSB_lEEESH_SI_NS4_8TiledMMAINS4_8MMA_AtomIJNS4_10MMA_TraitsINS4_19SM100_MMA_F8F6F4_SSEJSH_SH_fSE_SE_NS4_17integral_constantINS4_4UMMA5MajorELSP_0EEESQ_NSN_INSO_7ScaleInELSR_0EEESS_EEEEEENS4_6LayoutISC_NS5_IJNSA_ILi0EEESW_SW_EEEEENS5_IJNS4_10UnderscoreESZ_SZ_EEEEENS4_13SM90_TMA_LOADENS4_14ComposedLayoutINS4_7SwizzleILi1ELi4ELi3EEENS4_18smem_ptr_flag_bitsILi8EEENSV_INS5_IJNSA_ILi8EEESF_EEENS5_IJSF_SB_EEEEEEEvNS4_8identityES12_S1C_vS1D_EENS_8epilogue10collective18CollectiveEpilogueINS1F_23Sm100TmaWarpSpecializedILi2ELi2ELi64ELb0ELb0EEEJSG_NS5_IJNSV_ISE_SB_EENSV_INSA_ILi64EEESB_EEEEESH_SI_SH_SI_NS1F_6fusion15FusionCallbacksIS1J_NS1O_17LinearCombinationISH_fSH_fLNS_15FloatRoundStyleE2EEESG_S1N_JEEENS4_5SM1004TMEM4LOAD26SM100_TMEM_LOAD_32dp32b64xES12_NS13_INS14_ILi2ELi4ELi3EEES17_NSV_INS5_IJS18_S1L_EEENS5_IJS1L_SB_EEEEEEENS4_39AutoVectorizingCopyWithAssumedAlignmentILi128EEENS4_14SM90_TMA_STOREES22_S24_S24_EEEvvEEEEvNT_6ParamsE)
        /*0008*/ 	.word	0x000000e0


	//----- nvinfo : EIATTR_FRAME_SIZE
	.align		4
.L_19:
        /*000c*/ 	.byte	0x04, 0x11
        /*000e*/ 	.short	(.L_21 - .L_20)
	.align		4
.L_20:
        /*0010*/ 	.word	index@($__internal_2_$__cuda_sm10x_tcgen05_guardrail_trap_unallocated_columns_being_dealloced)
        /*0014*/ 	.word	0x00000000


	//----- nvinfo : EIATTR_FRAME_SIZE
	.align		4
.L_21:
        /*0018*/ 	.byte	0x04, 0x11
        /*001a*/ 	.short	(.L_23 - .L_22)
	.align		4
.L_22:
        /*001c*/ 	.word	index@($__internal_1_$__cuda_sm10x_tcgen05_guardrail_trap_phase_invalid_during_alloc)
        /*0020*/ 	.word	0x00000000


	//----- nvinfo : EIATTR_FRAME_SIZE
	.align		4
.L_23:
        /*0024*/ 	.byte	0x04, 0x11
        /*0026*/ 	.short	(.L_25 - .L_24)
	.align		4
.L_24:
        /*0028*/ 	.word	index@($__internal_0_$__cuda_sm10x_tcgen05_guardrail_trap_col_being_dealloced_not_returned_by_alloc)
        /*002c*/ 	.word	0x00000000


	//----- nvinfo : EIATTR_FRAME_SIZE
	.align		4
.L_25:
        /*0030*/ 	.byte	0x04, 0x11
        /*0032*/ 	.short	(.L_27 - .L_26)
	.align		4
.L_26:
        /*0034*/ 	.word	index@(_ZN7cutlass13device_kernelINS_4gemm6kernel13GemmUniversalIN4cute5tupleIJiiiiEEENS1_10collective13CollectiveMmaINS1_35MainloopSm100TmaUmmaWarpSpecializedILi6ELi2ELi4ENS5_IJNS4_1CILi1EEESB_SB_EEEEENS5_IJNSA_ILi128EEESE_NSA_ILi32EEEEEENS_12float_e4m3_tENS5_IJlSB_lEEESH_SI_NS4_8TiledMMAINS4_8MMA_AtomIJNS4_10MMA_TraitsINS4_19SM100_MMA_F8F6F4_SSEJSH_SH_fSE_SE_NS4_17integral_constantINS4_4UMMA5MajorELSP_0EEESQ_NSN_INSO_7ScaleInELSR_0EEESS_EEEEEENS4_6LayoutISC_NS5_IJNSA_ILi0EEESW_SW_EEEEENS5_IJNS4_10UnderscoreESZ_SZ_EEEEENS4_13SM90_TMA_LOADENS4_14ComposedLayoutINS4_7SwizzleILi1ELi4ELi3EEENS4_18smem_ptr_flag_bitsILi8EEENSV_INS5_IJNSA_ILi8EEESF_EEENS5_IJSF_SB_EEEEEEEvNS4_8identityES12_S1C_vS1D_EENS_8epilogue10collective18CollectiveEpilogueINS1F_23Sm100TmaWarpSpecializedILi2ELi2ELi64ELb0ELb0EEEJSG_NS5_IJNSV_ISE_SB_EENSV_INSA_ILi64EEESB_EEEEESH_SI_SH_SI_NS1F_6fusion15FusionCallbacksIS1J_NS1O_17LinearCombinationISH_fSH_fLNS_15FloatRoundStyleE2EEESG_S1N_JEEENS4_5SM1004TMEM4LOAD26SM100_TMEM_LOAD_32dp32b64xES12_NS13_INS14_ILi2ELi4ELi3EEES17_NSV_INS5_IJS18_S1L_EEENS5_IJS1L_SB_EEEEEEENS4_39AutoVectorizingCopyWithAssumedAlignmentILi128EEENS4_14SM90_TMA_STOREES22_S24_S24_EEEvvEEEEvNT_6ParamsE)
        /*0038*/ 	.word	0x00000000


	//----- nvinfo : EIATTR_MIN_STACK_SIZE
	.align		4
.L_27:
        /*003c*/ 	.byte	0x04, 0x12
        /*003e*/ 	.short	(.L_29 - .L_28)
	.align		4
.L_28:
        /*0040*/ 	.word	index@(_ZN7cutlass13device_kernelINS_4gemm6kernel13GemmUniversalIN4cute5tupleIJiiiiEEENS1_10collective13CollectiveMmaINS1_35MainloopSm100TmaUmmaWarpSpecializedILi6ELi2ELi4ENS5_IJNS4_1CILi1EEESB_SB_EEEEENS5_IJNSA_ILi128EEESE_NSA_ILi32EEEEEENS_12float_e4m3_tENS5_IJlSB_lEEESH_SI_NS4_8TiledMMAINS4_8MMA_AtomIJNS4_10MMA_TraitsINS4_19SM100_MMA_F8F6F4_SSEJSH_SH_fSE_SE_NS4_17integral_constantINS4_4UMMA5MajorELSP_0EEESQ_NSN_INSO_7ScaleInELSR_0EEESS_EEEEEENS4_6LayoutISC_NS5_IJNSA_ILi0EEESW_SW_EEEEENS5_IJNS4_10UnderscoreESZ_SZ_EEEEENS4_13SM90_TMA_LOADENS4_14ComposedLayoutINS4_7SwizzleILi1ELi4ELi3EEENS4_18smem_ptr_flag_bitsILi8EEENSV_INS5_IJNSA_ILi8EEESF_EEENS5_IJSF_SB_EEEEEEEvNS4_8identityES12_S1C_vS1D_EENS_8epilogue10collective18CollectiveEpilogueINS1F_23Sm100TmaWarpSpecializedILi2ELi2ELi64ELb0ELb0EEEJSG_NS5_IJNSV_ISE_SB_EENSV_INSA_ILi64EEESB_EEEEESH_SI_SH_SI_NS1F_6fusion15FusionCallbacksIS1J_NS1O_17LinearCombinationISH_fSH_fLNS_15FloatRoundStyleE2EEESG_S1N_JEEENS4_5SM1004TMEM4LOAD26SM100_TMEM_LOAD_32dp32b64xES12_NS13_INS14_ILi2ELi4ELi3EEES17_NSV_INS5_IJS18_S1L_EEENS5_IJS1L_SB_EEEEEEENS4_39AutoVectorizingCopyWithAssumedAlignmentILi128EEENS4_14SM90_TMA_STOREES22_S24_S24_EEEvvEEEEvNT_6ParamsE)
        /*0044*/ 	.word	0x00000000
.L_29:


//--------------------- .nv.compat                --------------------------
	.section	.nv.compat,"",@"SHT_CUDA_COMPAT_INFO"
	.align	4
        /*0000*/ 	.byte	0x02, 0x09, 0x01, 0x00, 0x02, 0x02, 0x02, 0x00, 0x02, 0x05, 0x05, 0x00, 0x03, 0x07, 0x01, 0x01
        /*0010*/ 	.byte	0x02, 0x03, 0x01, 0x00, 0x02, 0x06, 0x01, 0x00, 0x04, 0x0b, 0x08, 0x00, 0x09, 0x00, 0x00, 0x00
        /*0020*/ 	.byte	0x00, 0x00, 0x00, 0x00


//--------------------- .nv.info._ZN7cutlass13device_kernelINS_4gemm6kernel13GemmUniversalIN4cute5tupleIJiiiiEEENS1_10collective13CollectiveMmaINS1_35MainloopSm100TmaUmmaWarpSpecializedILi6ELi2ELi4ENS5_IJNS4_1CILi1EEESB_SB_EEEEENS5_IJNSA_ILi128EEESE_NSA_ILi32EEEEEENS_12float_e4m3_tENS5_IJlSB_lEEESH_SI_NS4_8TiledMMAINS4_8MMA_AtomIJNS4_10MMA_TraitsINS4_19SM100_MMA_F8F6F4_SSEJSH_SH_fSE_SE_NS4_17integral_constantINS4_4UMMA5MajorELSP_0EEESQ_NSN_INSO_7ScaleInELSR_0EEESS_EEEEEENS4_6LayoutISC_NS5_IJNSA_ILi0EEESW_SW_EEEEENS5_IJNS4_10UnderscoreESZ_SZ_EEEEENS4_13SM90_TMA_LOADENS4_14ComposedLayoutINS4_7SwizzleILi1ELi4ELi3EEENS4_18smem_ptr_flag_bitsILi8EEENSV_INS5_IJNSA_ILi8EEESF_EEENS5_IJSF_SB_EEEEEEEvNS4_8identityES12_S1C_vS1D_EENS_8epilogue10collective18CollectiveEpilogueINS1F_23Sm100TmaWarpSpecializedILi2ELi2ELi64ELb0ELb0EEEJSG_NS5_IJNSV_ISE_SB_EENSV_INSA_ILi64EEESB_EEEEESH_SI_SH_SI_NS1F_6fusion15FusionCallbacksIS1J_NS1O_17LinearCombinationISH_fSH_fLNS_15FloatRoundStyleE2EEESG_S1N_JEEENS4_5SM1004TMEM4LOAD26SM100_TMEM_LOAD_32dp32b64xES12_NS13_INS14_ILi2ELi4ELi3EEES17_NSV_INS5_IJS18_S1L_EEENS5_IJS1L_SB_EEEEEEENS4_39AutoVectorizingCopyWithAssumedAlignmentILi128EEENS4_14SM90_TMA_STOREES22_S24_S24_EEEvvEEEEvNT_6ParamsE --------------------------
	.section	.nv.info._ZN7cutlass13device_kernelINS_4gemm6kernel13GemmUniversalIN4cute5tupleIJiiiiEEENS1_10collective13CollectiveMmaINS1_35MainloopSm100TmaUmmaWarpSpecializedILi6ELi2ELi4ENS5_IJNS4_1CILi1EEESB_SB_EEEEENS5_IJNSA_ILi128EEESE_NSA_ILi32EEEEEENS_12float_e4m3_tENS5_IJlSB_lEEESH_SI_NS4_8TiledMMAINS4_8MMA_AtomIJNS4_10MMA_TraitsINS4_19SM100_MMA_F8F6F4_SSEJSH_SH_fSE_SE_NS4_17integral_constantINS4_4UMMA5MajorELSP_0EEESQ_NSN_INSO_7ScaleInELSR_0EEESS_EEEEEENS4_6LayoutISC_NS5_IJNSA_ILi0EEESW_SW_EEEEENS5_IJNS4_10UnderscoreESZ_SZ_EEEEENS4_13SM90_TMA_LOADENS4_14ComposedLayoutINS4_7SwizzleILi1ELi4ELi3EEENS4_18smem_ptr_flag_bitsILi8EEENSV_INS5_IJNSA_ILi8EEESF_EEENS5_IJSF_SB_EEEEEEEvNS4_8identityES12_S1C_vS1D_EENS_8epilogue10collective18CollectiveEpilogueINS1F_23Sm100TmaWarpSpecializedILi2ELi2ELi64ELb0ELb0EEEJSG_NS5_IJNSV_ISE_SB_EENSV_INSA_ILi64EEESB_EEEEESH_SI_SH_SI_NS1F_6fusion15FusionCallbacksIS1J_NS1O_17LinearCombinationISH_fSH_fLNS_15FloatRoundStyleE2EEESG_S1N_JEEENS4_5SM1004TMEM4LOAD26SM100_TMEM_LOAD_32dp32b64xES12_NS13_INS14_ILi2ELi4ELi3EEES17_NSV_INS5_IJS18_S1L_EEENS5_IJS1L_SB_EEEEEEENS4_39AutoVectorizingCopyWithAssumedAlignmentILi128EEENS4_14SM90_TMA_STOREES22_S24_S24_EEEvvEEEEvNT_6ParamsE,"",@"SHT_CUDA_INFO"
	.sectionflags	@""
	.align	4


	//----- nvinfo : EIATTR_CUDA_API_VERSION
	.align		4
        /*0000*/ 	.byte	0x04, 0x37
        /*0002*/ 	.short	(.L_31 - .L_30)
.L_30:
        /*0004*/ 	.word	0x00000082


	//----- nvinfo : EIATTR_KPARAM_INFO
	.align		4
.L_31:
        /*0008*/ 	.byte	0x04, 0x17
        /*000a*/ 	.short	(.L_33 - .L_32)
.L_32:
        /*000c*/ 	.word	0x00000000
        /*0010*/ 	.short	0x0000
        /*0012*/ 	.short	0x0000
        /*0014*/ 	.byte	0x00, 0xf0, 0x01, 0x20


	//----- nvinfo : EIATTR_AT_ENTRY_FRAGMENTS
	.align		4
.L_33:
        /*0018*/ 	.byte	0x04, 0x4f
        /*001a*/ 	.short	(.L_35 - .L_34)


	//   ....[0]....
.L_34:
        /*001c*/ 	.word	0x00000006


	//----- nvinfo : EIATTR_RESERVED_SMEM_USED
	.align		4
.L_35:
        /*0020*/ 	.byte	0x01, 0x41
	.zero		2


	//----- nvinfo : EIATTR_SPARSE_MMA_MASK
	.align		4
        /*0024*/ 	.byte	0x03, 0x50
        /*0026*/ 	.short	0x0000


	//----- nvinfo : EIATTR_TCGEN05_1CTA_USED
	.align		4
        /*0028*/ 	.byte	0x01, 0x51
	.zero		2


	//----- nvinfo : EIATTR_MAXREG_COUNT
	.align		4
        /*002c*/ 	.byte	0x03, 0x1b
        /*002e*/ 	.short	0x00ff


	//----- nvinfo : EIATTR_NUM_BARRIERS
	.align		4
        /*0030*/ 	.byte	0x02, 0x4c
        /*0032*/ 	.byte	0x07
	.zero		1


	//----- nvinfo : EIATTR_EXTERNS
	.align		4
        /*0034*/ 	.byte	0x04, 0x0f
        /*0036*/ 	.short	(.L_37 - .L_36)


	//   ....[0]....
	.align		4
.L_36:
        /*0038*/ 	.word	index@(__assertfail)


	//----- nvinfo : EIATTR_MERCURY_ISA_VERSION
	.align		4
.L_37:
        /*003c*/ 	.byte	0x03, 0x5f
        /*003e*/ 	.short	0x0101


	//----- nvinfo : EIATTR_INT_WARP_WIDE_INSTR_OFFSETS
	.align		4
        /*0040*/ 	.byte	0x04, 0x31
        /*0042*/ 	.short	(.L_39 - .L_38)


	//   ....[0]....
.L_38:
        /*0044*/ 	.word	0x00001dc0


	//   ....[1]....
        /*0048*/ 	.word	0x000037e0


	//   ....[2]....
        /*004c*/ 	.word	0x00003800


	//   ....[3]....
        /*0050*/ 	.word	0x00003830


	//   ....[4]....
        /*0054*/ 	.word	0x00004160


	//   ....[5]....
        /*0058*/ 	.word	0x000041d0


	//   ....[6]....
        /*005c*/ 	.word	0x000043b0


	//   ....[7]....
        /*0060*/ 	.word	0x00004510


	//----- nvinfo : EIATTR_COOP_GROUP_MASK_REGIDS
	.align		4
.L_39:
        /*0064*/ 	.byte	0x04, 0x29
        /*0066*/ 	.short	(.L_41 - .L_40)


	//   ....[0]....
.L_40:
        /*0068*/ 	.word	0xffffffff


	//   ....[1]....
        /*006c*/ 	.word	0xffffffff


	//   ....[2]....
        /*0070*/ 	.word	0xffffffff


	//   ....[3]....
        /*0074*/ 	.word	0xffffffff


	//   ....[4]....
        /*0078*/ 	.word	0xffffffff


	//   ....[5]....
        /*007c*/ 	.word	0xffffffff


	//   ....[6]....
        /*0080*/ 	.word	0xffffffff


	//   ....[7]....
        /*0084*/ 	.word	0xffffffff


	//   ....[8]....
        /*0088*/ 	.word	0xffffffff


	//   ....[9]....
        /*008c*/ 	.word	0xffffffff


	//   ....[10]....
        /*0090*/ 	.word	0xffffffff


	//   ....[11]....
        /*0094*/ 	.word	0xffffffff


	//   ....[12]....
        /*0098*/ 	.word	0xffffffff


	//----- nvinfo : EIATTR_COOP_GROUP_INSTR_OFFSETS
	.align		4
.L_41:
        /*009c*/ 	.byte	0x04, 0x28
        /*009e*/ 	.short	(.L_43 - .L_42)


	//   ....[0]....
.L_42:
        /*00a0*/ 	.word	0x00000090


	//   ....[1]....
        /*00a4*/ 	.word	0x000004d0


	//   ....[2]....
        /*00a8*/ 	.word	0x00000680


	//   ....[3]....
        /*00ac*/ 	.word	0x000007e0


	//   ....[4]....
        /*00b0*/ 	.word	0x000008e0


	//   ....[5]....
        /*00b4*/ 	.word	0x00000a50


	//   ....[6]....
        /*00b8*/ 	.word	0x00000bf0


	//   ....[7]....
        /*00bc*/ 	.word	0x00001ca0


	//   ....[8]....
        /*00c0*/ 	.word	0x00002ba0


	//   ....[9]....
        /*00c4*/ 	.word	0x00002db0


	//   ....[10]....
        /*00c8*/ 	.word	0x00002de0


	//   ....[11]....
        /*00cc*/ 	.word	0x000036c0


	//   ....[12]....
        /*00d0*/ 	.word	0x000038f0


	//----- nvinfo : EIATTR_VRC_CTA_INIT_COUNT
	.align		4
.L_43:
        /*00d4*/ 	.byte	0x02, 0x4a
        /*00d6*/ 	.byte	0x80
	.zero		1


	//----- nvinfo : EIATTR_SYSCALL_OFFSETS
	.align		4
        /*00d8*/ 	.byte	0x04, 0x46
        /*00da*/ 	.short	(.L_45 - .L_44)


	//   ....[0]....
.L_44:
        /*00dc*/ 	.word	0x00004f40


	//   ....[1]....
        /*00e0*/ 	.word	0x00005080


	//   ....[2]....
        /*00e4*/ 	.word	0x000058e0


	//   ....[3]....
        /*00e8*/ 	.word	0x00006ef0


	//----- nvinfo : EIATTR_MBARRIER_INSTR_OFFSETS
	.align		4
.L_45:
        /*00ec*/ 	.byte	0x04, 0x39
        /*00ee*/ 	.short	(.L_47 - .L_46)


	//   ....[0]....
.L_46:
        /*00f0*/ 	.word	0x000005b0
        /*00f4*/ 	.word	0x000000ff
        /*00f8*/ 	.word	0x00000000
        /*00fc*/ 	.short	0x0100
        /*00fe*/ 	.byte	0x05
	.zero		1


	//   ....[1]....
        /*0100*/ 	.word	0x000005c0
        /*0104*/ 	.word	0x000000ff
        /*0108*/ 	.word	0x00000030
        /*010c*/ 	.short	0x0100
        /*010e*/ 	.byte	0x05
	.zero		1


	//   ....[2]....
        /*0110*/ 	.word	0x000005d0
        /*0114*/ 	.word	0x000000ff
        /*0118*/ 	.word	0x00000008
        /*011c*/ 	.short	0x0100
        /*011e*/ 	.byte	0x05
	.zero		1


	//   ....[3]....
        /*0120*/ 	.word	0x000005e0
        /*0124*/ 	.word	0x000000ff
        /*0128*/ 	.word	0x00000038
        /*012c*/ 	.short	0x0100
        /*012e*/ 	.byte	0x05
	.zero		1


	//   ....[4]....
        /*0130*/ 	.word	0x000005f0
        /*0134*/ 	.word	0x000000ff
        /*0138*/ 	.word	0x00000010
        /*013c*/ 	.short	0x0100
        /*013e*/ 	.byte	0x05
	.zero		1


	//   ....[5]....
        /*0140*/ 	.word	0x00000600
        /*0144*/ 	.word	0x000000ff
        /*0148*/ 	.word	0x00000040
        /*014c*/ 	.short	0x0100
        /*014e*/ 	.byte	0x05
	.zero		1


	//   ....[6]....
        /*0150*/ 	.word	0x00000610
        /*0154*/ 	.word	0x000000ff
        /*0158*/ 	.word	0x00000018
        /*015c*/ 	.short	0x0100
        /*015e*/ 	.byte	0x05
	.zero		1


	//   ....[7]....
        /*0160*/ 	.word	0x00000620
        /*0164*/ 	.word	0x000000ff
        /*0168*/ 	.word	0x00000048
        /*016c*/ 	.short	0x0100
        /*016e*/ 	.byte	0x05
	.zero		1


	//   ....[8]....
        /*0170*/ 	.word	0x00000630
        /*0174*/ 	.word	0x000000ff
        /*0178*/ 	.word	0x00000020
        /*017c*/ 	.short	0x0100
        /*017e*/ 	.byte	0x05
	.zero		1


	//   ....[9]....
        /*0180*/ 	.word	0x00000640
        /*0184*/ 	.word	0x000000ff
        /*0188*/ 	.word	0x00000050
        /*018c*/ 	.short	0x0100
        /*018e*/ 	.byte	0x05
	.zero		1


	//   ....[10]....
        /*0190*/ 	.word	0x00000650
        /*0194*/ 	.word	0x000000ff
        /*0198*/ 	.word	0x00000028
        /*019c*/ 	.short	0x0100
        /*019e*/ 	.byte	0x05
	.zero		1


	//   ....[11]....
        /*01a0*/ 	.word	0x00000660
        /*01a4*/ 	.word	0x000000ff
        /*01a8*/ 	.word	0x00000058
        /*01ac*/ 	.short	0x0100
        /*01ae*/ 	.byte	0x05
	.zero		1


	//   ....[12]....
        /*01b0*/ 	.word	0x00000790
        /*01b4*/ 	.word	0x000000ff
        /*01b8*/ 	.word	0x00000060
        /*01bc*/ 	.short	0x0100
        /*01be*/ 	.byte	0x07
	.zero		1


	//   ....[13]....
        /*01c0*/ 	.word	0x000007a0
        /*01c4*/ 	.word	0x000000ff
        /*01c8*/ 	.word	0x00000070
        /*01cc*/ 	.short	0x0100
        /*01ce*/ 	.byte	0x07
	.zero		1


	//   ....[14]....
        /*01d0*/ 	.word	0x000007b0
        /*01d4*/ 	.word	0x000000ff
        /*01d8*/ 	.word	0x00000068
        /*01dc*/ 	.short	0x0100
        /*01de*/ 	.byte	0x07
	.zero		1


	//   ....[15]....
        /*01e0*/ 	.word	0x000007c0
        /*01e4*/ 	.word	0x000000ff
        /*01e8*/ 	.word	0x00000078
        /*01ec*/ 	.short	0x0100
        /*01ee*/ 	.byte	0x07
	.zero		1


	//   ....[16]....
        /*01f0*/ 	.word	0x000008b0
        /*01f4*/ 	.word	0x000000ff
        /*01f8*/ 	.word	0x00000080
        /*01fc*/ 	.short	0x0100
        /*01fe*/ 	.byte	0x05
	.zero		1


	//   ....[17]....
        /*0200*/ 	.word	0x000008c0
        /*0204*/ 	.word	0x000000ff
        /*0208*/ 	.word	0x00000088
        /*020c*/ 	.short	0x0100
        /*020e*/ 	.byte	0x05
	.zero		1


	//   ....[18]....
        /*0210*/ 	.word	0x00000a00
        /*0214*/ 	.word	0x000000ff
        /*0218*/ 	.word	0x00000090
        /*021c*/ 	.short	0x0100
        /*021e*/ 	.byte	0x05
	.zero		1


	//   ....[19]....
        /*0220*/ 	.word	0x00000a10
        /*0224*/ 	.word	0x000000ff
        /*0228*/ 	.word	0x000000a0
        /*022c*/ 	.short	0x0100
        /*022e*/ 	.byte	0x05
	.zero		1


	//   ....[20]....
        /*0230*/ 	.word	0x00000a20
        /*0234*/ 	.word	0x000000ff
        /*0238*/ 	.word	0x00000098
        /*023c*/ 	.short	0x0100
        /*023e*/ 	.byte	0x05
	.zero		1


	//   ....[21]....
        /*0240*/ 	.word	0x00000a30
        /*0244*/ 	.word	0x000000ff
        /*0248*/ 	.word	0x000000a8
        /*024c*/ 	.short	0x0100
        /*024e*/ 	.byte	0x05
	.zero		1


	//   ....[22]....
        /*0250*/ 	.word	0x00000b60
        /*0254*/ 	.word	0x000000ff
        /*0258*/ 	.word	0x000000b0
        /*025c*/ 	.short	0x0100
        /*025e*/ 	.byte	0x07
	.zero		1


	//   ....[23]....
        /*0260*/ 	.word	0x00000b70
        /*0264*/ 	.word	0x000000ff
        /*0268*/ 	.word	0x000000d0
        /*026c*/ 	.short	0x0100
        /*026e*/ 	.byte	0x07
	.zero		1


	//   ....[24]....
        /*0270*/ 	.word	0x00000b80
        /*0274*/ 	.word	0x000000ff
        /*0278*/ 	.word	0x000000b8
        /*027c*/ 	.short	0x0100
        /*027e*/ 	.byte	0x07
	.zero		1


	//   ....[25]....
        /*0280*/ 	.word	0x00000b90
        /*0284*/ 	.word	0x000000ff
        /*0288*/ 	.word	0x000000d8
        /*028c*/ 	.short	0x0100
        /*028e*/ 	.byte	0x07
	.zero		1


	//   ....[26]....
        /*0290*/ 	.word	0x00000ba0
        /*0294*/ 	.word	0x000000ff
        /*0298*/ 	.word	0x000000c0
        /*029c*/ 	.short	0x0100
        /*029e*/ 	.byte	0x07
	.zero		1


	//   ....[27]....
        /*02a0*/ 	.word	0x00000bb0
        /*02a4*/ 	.word	0x000000ff
        /*02a8*/ 	.word	0x000000e0
        /*02ac*/ 	.short	0x0100
        /*02ae*/ 	.byte	0x07
	.zero		1


	//   ....[28]....
        /*02b0*/ 	.word	0x00000bc0
        /*02b4*/ 	.word	0x000000ff
        /*02b8*/ 	.word	0x000000c8
        /*02bc*/ 	.short	0x0100
        /*02be*/ 	.byte	0x07
	.zero		1


	//   ....[29]....
        /*02c0*/ 	.word	0x00000bd0
        /*02c4*/ 	.word	0x000000ff
        /*02c8*/ 	.word	0x000000e8
        /*02cc*/ 	.short	0x0100
        /*02ce*/ 	.byte	0x07
	.zero		1


	//   ....[30]....
        /*02d0*/ 	.word	0x00000cc0
        /*02d4*/ 	.word	0x000000ff
        /*02d8*/ 	.word	0x000000f0
        /*02dc*/ 	.short	0x0100
        /*02de*/ 	.byte	0x05
	.zero		1


	//   ....[31]....
        /*02e0*/ 	.word	0x00000cd0
        /*02e4*/ 	.word	0x000000ff
        /*02e8*/ 	.word	0x00000100
        /*02ec*/ 	.short	0x0100
        /*02ee*/ 	.byte	0x05
	.zero		1


	//   ....[32]....
        /*02f0*/ 	.word	0x00000ce0
        /*02f4*/ 	.word	0x000000ff
        /*02f8*/ 	.word	0x000000f8
        /*02fc*/ 	.short	0x0100
        /*02fe*/ 	.byte	0x05
	.zero		1


	//   ....[33]....
        /*0300*/ 	.word	0x00000cf0
        /*0304*/ 	.word	0x000000ff
        /*0308*/ 	.word	0x00000108
        /*030c*/ 	.short	0x0100
        /*030e*/ 	.byte	0x05
	.zero		1


	//   ....[34]....
        /*0310*/ 	.word	0x000015c0
        /*0314*/ 	.word	0x00000003
        /*0318*/ 	.word	0x00000100
        /*031c*/ 	.short	0x010a
        /*031e*/ 	.byte	0xff
	.zero		1


	//   ....[35]....
        /*0320*/ 	.word	0x000015f0
        /*0324*/ 	.word	0x00000003
        /*0328*/ 	.word	0x000000f0
        /*032c*/ 	.short	0x0101
        /*032e*/ 	.byte	0xff
	.zero		1


	//   ....[36]....
        /*0330*/ 	.word	0x000016c0
        /*0334*/ 	.word	0x000000ff
        /*0338*/ 	.word	0x00000030
        /*033c*/ 	.short	0x010a
        /*033e*/ 	.byte	0x08
	.zero		1


	//   ....[37]....
        /*0340*/ 	.word	0x00001760
        /*0344*/ 	.word	0x000000ff
        /*0348*/ 	.word	0x00000030
        /*034c*/ 	.short	0x010a
        /*034e*/ 	.byte	0x21
	.zero		1


	//   ....[38]....
        /*0350*/ 	.word	0x000018c0
        /*0354*/ 	.word	0x000000ff
        /*0358*/ 	.word	0x00000030
        /*035c*/ 	.short	0x010a
        /*035e*/ 	.byte	0x08
	.zero		1


	//   ....[39]....
        /*0360*/ 	.word	0x000019b0
        /*0364*/ 	.word	0x000000ff
        /*0368*/ 	.word	0x00000088
        /*036c*/ 	.short	0x0101
        /*036e*/ 	.byte	0x04
	.zero		1


	//   ....[40]....
        /*0370*/ 	.word	0x000019d0
        /*0374*/ 	.word	0x000000ff
        /*0378*/ 	.word	0x00000030
        /*037c*/ 	.short	0x010a
        /*037e*/ 	.byte	0x08
	.zero		1


	//   ....[41]....
        /*0380*/ 	.word	0x00001a50
        /*0384*/ 	.word	0x000000ff
        /*0388*/ 	.word	0x00000030
        /*038c*/ 	.short	0x010a
        /*038e*/ 	.byte	0x11
	.zero		1


	//   ....[42]....
        /*0390*/ 	.word	0x00001bb0
        /*0394*/ 	.word	0x000000ff
        /*0398*/ 	.word	0x00000030
        /*039c*/ 	.short	0x010a
        /*039e*/ 	.byte	0x08
	.zero		1


	//   ....[43]....
        /*03a0*/ 	.word	0x00001cd0
        /*03a4*/ 	.word	0x00000002
        /*03a8*/ 	.word	0x00000090
        /*03ac*/ 	.short	0x010a
        /*03ae*/ 	.byte	0xff
	.zero		1


	//   ....[44]....
        /*03b0*/ 	.word	0x00001d90
        /*03b4*/ 	.word	0x00000002
        /*03b8*/ 	.word	0x00000000
        /*03bc*/ 	.short	0x0101
        /*03be*/ 	.byte	0xff
	.zero		1


	//   ....[45]....
        /*03c0*/ 	.word	0x000022f0
        /*03c4*/ 	.word	0x000000ff
        /*03c8*/ 	.word	0x00000000
        /*03cc*/ 	.short	0x010a
        /*03ce*/ 	.byte	0x05
	.zero		1


	//   ....[46]....
        /*03d0*/ 	.word	0x00002380
        /*03d4*/ 	.word	0x000000ff
        /*03d8*/ 	.word	0x00000000
        /*03dc*/ 	.short	0x010a
        /*03de*/ 	.byte	0x05
	.zero		1


	//   ....[47]....
        /*03e0*/ 	.word	0x00002410
        /*03e4*/ 	.word	0x000000ff
        /*03e8*/ 	.word	0x00000000
        /*03ec*/ 	.short	0x010a
        /*03ee*/ 	.byte	0x05
	.zero		1


	//   ....[48]....
        /*03f0*/ 	.word	0x000024a0
        /*03f4*/ 	.word	0x000000ff
        /*03f8*/ 	.word	0x00000000
        /*03fc*/ 	.short	0x010a
        /*03fe*/ 	.byte	0x05
	.zero		1


	//   ....[49]....
        /*0400*/ 	.word	0x00002530
        /*0404*/ 	.word	0x000000ff
        /*0408*/ 	.word	0x00000000
        /*040c*/ 	.short	0x010a
        /*040e*/ 	.byte	0x05
	.zero		1


	//   ....[50]....
        /*0410*/ 	.word	0x000025d0
        /*0414*/ 	.word	0x00000000
        /*0418*/ 	.word	0x00000000
        /*041c*/ 	.short	0x010a
        /*041e*/ 	.byte	0xff
	.zero		1


	//   ....[51]....
        /*0420*/ 	.word	0x000026f0
        /*0424*/ 	.word	0x00000000
        /*0428*/ 	.word	0x000000f0
        /*042c*/ 	.short	0x010a
        /*042e*/ 	.byte	0xff
	.zero		1


	//   ....[52]....
        /*0430*/ 	.word	0x00002750
        /*0434*/ 	.word	0x00000004
        /*0438*/ 	.word	0x00000000
        /*043c*/ 	.short	0x0101
        /*043e*/ 	.byte	0xff
	.zero		1


	//   ....[53]....
        /*0440*/ 	.word	0x00002770
        /*0444*/ 	.word	0x000000ff
        /*0448*/ 	.word	0x000000a0
        /*044c*/ 	.short	0x010a
        /*044e*/ 	.byte	0x05
	.zero		1


	//   ....[54]....
        /*0450*/ 	.word	0x00002890
        /*0454*/ 	.word	0x00000000
        /*0458*/ 	.word	0x00000090
        /*045c*/ 	.short	0x010a
        /*045e*/ 	.byte	0xff
	.zero		1


	//   ....[55]....
        /*0460*/ 	.word	0x000029a0
        /*0464*/ 	.word	0x00000000
        /*0468*/ 	.word	0x00000000
        /*046c*/ 	.short	0x0101
        /*046e*/ 	.byte	0xff
	.zero		1


	//   ....[56]....
        /*0470*/ 	.word	0x00002a30
        /*0474*/ 	.word	0x000000ff
        /*0478*/ 	.word	0x000000a0
        /*047c*/ 	.short	0x0106
        /*047e*/ 	.byte	0x05
	.zero		1


	//   ....[57]....
        /*0480*/ 	.word	0x00002a50
        /*0484*/ 	.word	0x000000ff
        /*0488*/ 	.word	0x000000a0
        /*048c*/ 	.short	0x010a
        /*048e*/ 	.byte	0x05
	.zero		1


	//   ....[58]....
        /*0490*/ 	.word	0x00002ae0
        /*0494*/ 	.word	0x000000ff
        /*0498*/ 	.word	0x000000a0
        /*049c*/ 	.short	0x0106
        /*049e*/ 	.byte	0x04
	.zero		1


	//   ....[59]....
        /*04a0*/ 	.word	0x00002b20
        /*04a4*/ 	.word	0x00000000
        /*04a8*/ 	.word	0x000000a0
        /*04ac*/ 	.short	0x010a
        /*04ae*/ 	.byte	0xff
	.zero		1


	//   ....[60]....
        /*04b0*/ 	.word	0x00003000
        /*04b4*/ 	.word	0x00000000
        /*04b8*/ 	.word	0x00000090
        /*04bc*/ 	.short	0x010a
        /*04be*/ 	.byte	0xff
	.zero		1


	//   ....[61]....
        /*04c0*/ 	.word	0x00003100
        /*04c4*/ 	.word	0x00000003
        /*04c8*/ 	.word	0x00000000
        /*04cc*/ 	.short	0x0101
        /*04ce*/ 	.byte	0xff
	.zero		1


	//   ....[62]....
        /*04d0*/ 	.word	0x00003110
        /*04d4*/ 	.word	0x000000ff
        /*04d8*/ 	.word	0x00000000
        /*04dc*/ 	.short	0x010a
        /*04de*/ 	.byte	0x04
	.zero		1


	//   ....[63]....
        /*04e0*/ 	.word	0x00003130
        /*04e4*/ 	.word	0x000000ff
        /*04e8*/ 	.word	0x000000d0
        /*04ec*/ 	.short	0x010a
        /*04ee*/ 	.byte	0x09
	.zero		1


	//   ....[64]....
        /*04f0*/ 	.word	0x00003210
        /*04f4*/ 	.word	0x000000ff
        /*04f8*/ 	.word	0x00000000
        /*04fc*/ 	.short	0x010a
        /*04fe*/ 	.byte	0x07
	.zero		1


	//   ....[65]....
        /*0500*/ 	.word	0x00003340
        /*0504*/ 	.word	0x000000ff
        /*0508*/ 	.word	0x00000000
        /*050c*/ 	.short	0x010a
        /*050e*/ 	.byte	0x04
	.zero		1


	//   ....[66]....
        /*0510*/ 	.word	0x000034f0
        /*0514*/ 	.word	0x000000ff
        /*0518*/ 	.word	0x00000000
        /*051c*/ 	.short	0x010a
        /*051e*/ 	.byte	0x05
	.zero		1


	//   ....[67]....
        /*0520*/ 	.word	0x00003580
        /*0524*/ 	.word	0x000000ff
        /*0528*/ 	.word	0x00000000
        /*052c*/ 	.short	0x010a
        /*052e*/ 	.byte	0x05
	.zero		1


	//   ....[68]....
        /*0530*/ 	.word	0x00003610
        /*0534*/ 	.word	0x000000ff
        /*0538*/ 	.word	0x00000000
        /*053c*/ 	.short	0x010a
        /*053e*/ 	.byte	0x05
	.zero		1


	//   ....[69]....
        /*0540*/ 	.word	0x000036a0
        /*0544*/ 	.word	0x000000ff
        /*0548*/ 	.word	0x00000000
        /*054c*/ 	.short	0x010a
        /*054e*/ 	.byte	0x07
	.zero		1


	//   ....[70]....
        /*0550*/ 	.word	0x00003b00
        /*0554*/ 	.word	0x00000000
        /*0558*/ 	.word	0x00000090
        /*055c*/ 	.short	0x010a
        /*055e*/ 	.byte	0xff
	.zero		1


	//   ....[71]....
        /*0560*/ 	.word	0x00003bc0
        /*0564*/ 	.word	0x00000000
        /*0568*/ 	.word	0x00000000
        /*056c*/ 	.short	0x0101
        /*056e*/ 	.byte	0xff
	.zero		1


	//   ....[72]....
        /*0570*/ 	.word	0x00003ee0
        /*0574*/ 	.word	0x000000ff
        /*0578*/ 	.word	0x00000088
        /*057c*/ 	.short	0x010a
        /*057e*/ 	.byte	0x07
	.zero		1


	//   ....[73]....
        /*0580*/ 	.word	0x000040d0
        /*0584*/ 	.word	0x000000ff
        /*0588*/ 	.word	0x00000070
        /*058c*/ 	.short	0x010a
        /*058e*/ 	.byte	0x07
	.zero		1


	//   ....[74]....
        /*0590*/ 	.word	0x000042a0
        /*0594*/ 	.word	0x000000ff
        /*0598*/ 	.word	0x00000060
        /*059c*/ 	.short	0x010b
        /*059e*/ 	.byte	0x07
	.zero		1


	//   ....[75]....
        /*05a0*/ 	.word	0x00004310
        /*05a4*/ 	.word	0x000000ff
        /*05a8*/ 	.word	0x00000000
        /*05ac*/ 	.short	0x0101
        /*05ae*/ 	.byte	0x08
	.zero		1


	//   ....[76]....
        /*05b0*/ 	.word	0x00004340
        /*05b4*/ 	.word	0x000000ff
        /*05b8*/ 	.word	0x00000078
        /*05bc*/ 	.short	0x010a
        /*05be*/ 	.byte	0x07
	.zero		1


	//   ....[77]....
        /*05c0*/ 	.word	0x00004550
        /*05c4*/ 	.word	0x000000ff
        /*05c8*/ 	.word	0x00000068
        /*05cc*/ 	.short	0x010b
        /*05ce*/ 	.byte	0x07
	.zero		1


	//   ....[78]....
        /*05d0*/ 	.word	0x00004570
        /*05d4*/ 	.word	0x000000ff
        /*05d8*/ 	.word	0x00000000
        /*05dc*/ 	.short	0x0101
        /*05de*/ 	.byte	0x0d
	.zero		1


	//   ....[79]....
        /*05e0*/ 	.word	0x000045a0
        /*05e4*/ 	.word	0x000000ff
        /*05e8*/ 	.word	0x00000070
        /*05ec*/ 	.short	0x010a
        /*05ee*/ 	.byte	0x07
	.zero		1


	//   ....[80]....
        /*05f0*/ 	.word	0x000045e0
        /*05f4*/ 	.word	0x00000000
        /*05f8*/ 	.word	0x00000078
        /*05fc*/ 	.short	0x010a
        /*05fe*/ 	.byte	0xff
	.zero		1


	//   ....[81]....
        /*0600*/ 	.word	0x00004910
        /*0604*/ 	.word	0x00000000
        /*0608*/ 	.word	0x00000090
        /*060c*/ 	.short	0x010a
        /*060e*/ 	.byte	0xff
	.zero		1


	//   ....[82]....
        /*0610*/ 	.word	0x00004a20
        /*0614*/ 	.word	0x00000000
        /*0618*/ 	.word	0x00000000
        /*061c*/ 	.short	0x0101
        /*061e*/ 	.byte	0xff
	.zero		1


	//   ....[83]....
        /*0620*/ 	.word	0x00005480
        /*0624*/ 	.word	0x00000003
        /*0628*/ 	.word	0x00000060
        /*062c*/ 	.short	0x010a
        /*062e*/ 	.byte	0xff
	.zero		1


	//   ....[84]....
        /*0630*/ 	.word	0x000054c0
        /*0634*/ 	.word	0x000000cf
        /*0638*/ 	.word	0x000000b0
        /*063c*/ 	.short	0x010a
        /*063e*/ 	.byte	0xff
	.zero		1


	//   ....[85]....
        /*0640*/ 	.word	0x000055f0
        /*0644*/ 	.word	0x00000003
        /*0648*/ 	.word	0x00000060
        /*064c*/ 	.short	0x010a
        /*064e*/ 	.byte	0xff
	.zero		1


	//   ....[86]....
        /*0650*/ 	.word	0x00005750
        /*0654*/ 	.word	0x00000000
        /*0658*/ 	.word	0x00000000
        /*065c*/ 	.short	0x0101
        /*065e*/ 	.byte	0xff
	.zero		1


	//   ....[87]....
        /*0660*/ 	.word	0x000057b0
        /*0664*/ 	.word	0x000000cf
        /*0668*/ 	.word	0x000000b0
        /*066c*/ 	.short	0x010a
        /*066e*/ 	.byte	0xff
	.zero		1


	//   ....[88]....
        /*0670*/ 	.word	0x00006b60
        /*0674*/ 	.word	0x000000d2
        /*0678*/ 	.word	0x00000060
        /*067c*/ 	.short	0x010a
        /*067e*/ 	.byte	0xff
	.zero		1


	//   ....[89]....
        /*0680*/ 	.word	0x00006c30
        /*0684*/ 	.word	0x000000d2
        /*0688*/ 	.word	0x00000060
        /*068c*/ 	.short	0x010a
        /*068e*/ 	.byte	0xff
	.zero		1


	//   ....[90]....
        /*0690*/ 	.word	0x00006d70
        /*0694*/ 	.word	0x00000003
        /*0698*/ 	.word	0x00000000
        /*069c*/ 	.short	0x0101
        /*069e*/ 	.byte	0xff
	.zero		1


	//   ....[91]....
        /*06a0*/ 	.word	0x00007280
        /*06a4*/ 	.word	0x000000ff
        /*06a8*/ 	.word	0x00000000
        /*06ac*/ 	.short	0x0101
        /*06ae*/ 	.byte	0x05
	.zero		1


	//   ....[92]....
        /*06b0*/ 	.word	0x00008200
        /*06b4*/ 	.word	0x00000003
        /*06b8*/ 	.word	0x00000100
        /*06bc*/ 	.short	0x010a
        /*06be*/ 	.byte	0xff
	.zero		1


	//   ....[93]....
        /*06c0*/ 	.word	0x00008260
        /*06c4*/ 	.word	0x00000002
        /*06c8*/ 	.word	0x00000030
        /*06cc*/ 	.short	0x010a
        /*06ce*/ 	.byte	0xff
	.zero		1


	//   ....[94]....
        /*06d0*/ 	.word	0x000082c0
        /*06d4*/ 	.word	0x00000002
        /*06d8*/ 	.word	0x00000030
        /*06dc*/ 	.short	0x010a
        /*06de*/ 	.byte	0xff
	.zero		1


	//   ....[95]....
        /*06e0*/ 	.word	0x00008310
        /*06e4*/ 	.word	0x00000002
        /*06e8*/ 	.word	0x00000090
        /*06ec*/ 	.short	0x010a
        /*06ee*/ 	.byte	0xff
	.zero		1


	//   ....[96]....
        /*06f0*/ 	.word	0x00008370
        /*06f4*/ 	.word	0x00000000
        /*06f8*/ 	.word	0x00000000
        /*06fc*/ 	.short	0x010a
        /*06fe*/ 	.byte	0xff
	.zero		1


	//   ....[97]....
        /*0700*/ 	.word	0x000083d0
        /*0704*/ 	.word	0x00000000
        /*0708*/ 	.word	0x00000000
        /*070c*/ 	.short	0x010a
        /*070e*/ 	.byte	0xff
	.zero		1


	//   ....[98]....
        /*0710*/ 	.word	0x00008430
        /*0714*/ 	.word	0x00000000
        /*0718*/ 	.word	0x00000000
        /*071c*/ 	.short	0x010a
        /*071e*/ 	.byte	0xff
	.zero		1


	//   ....[99]....
        /*0720*/ 	.word	0x00008490
        /*0724*/ 	.word	0x00000000
        /*0728*/ 	.word	0x00000000
        /*072c*/ 	.short	0x010a
        /*072e*/ 	.byte	0xff
	.zero		1


	//   ....[100]....
        /*0730*/ 	.word	0x000084f0
        /*0734*/ 	.word	0x00000000
        /*0738*/ 	.word	0x00000000
        /*073c*/ 	.short	0x010a
        /*073e*/ 	.byte	0xff
	.zero		1


	//   ....[101]....
        /*0740*/ 	.word	0x00008540
        /*0744*/ 	.word	0x00000000
        /*0748*/ 	.word	0x000000f0
        /*074c*/ 	.short	0x010a
        /*074e*/ 	.byte	0xff
	.zero		1


	//   ....[102]....
        /*0750*/ 	.word	0x000085a0
        /*0754*/ 	.word	0x00000000
        /*0758*/ 	.word	0x000000a0
        /*075c*/ 	.short	0x010a
        /*075e*/ 	.byte	0xff
	.zero		1


	//   ....[103]....
        /*0760*/ 	.word	0x000085f0
        /*0764*/ 	.word	0x00000000
        /*0768*/ 	.word	0x00000090
        /*076c*/ 	.short	0x010a
        /*076e*/ 	.byte	0xff
	.zero		1


	//   ....[104]....
        /*0770*/ 	.word	0x00008650
        /*0774*/ 	.word	0x00000000
        /*0778*/ 	.word	0x000000a0
        /*077c*/ 	.short	0x010a
        /*077e*/ 	.byte	0xff
	.zero		1


	//   ....[105]....
        /*0780*/ 	.word	0x000086a0
        /*0784*/ 	.word	0x00000000
        /*0788*/ 	.word	0x00000090
        /*078c*/ 	.short	0x010a
        /*078e*/ 	.byte	0xff
	.zero		1


	//   ....[106]....
        /*0790*/ 	.word	0x00008700
        /*0794*/ 	.word	0x00000003
        /*0798*/ 	.word	0x000000d0
        /*079c*/ 	.short	0x010a
        /*079e*/ 	.byte	0xff
	.zero		1


	//   ....[107]....
        /*07a0*/ 	.word	0x00008760
        /*07a4*/ 	.word	0x00000000
        /*07a8*/ 	.word	0x00000000
        /*07ac*/ 	.short	0x010a
        /*07ae*/ 	.byte	0xff
	.zero		1


	//   ....[108]....
        /*07b0*/ 	.word	0x000087c0
        /*07b4*/ 	.word	0x00000000
        /*07b8*/ 	.word	0x00000000
        /*07bc*/ 	.short	0x010a
        /*07be*/ 	.byte	0xff
	.zero		1


	//   ....[109]....
        /*07c0*/ 	.word	0x00008820
        /*07c4*/ 	.word	0x00000000
        /*07c8*/ 	.word	0x00000000
        /*07cc*/ 	.short	0x010a
        /*07ce*/ 	.byte	0xff
	.zero		1


	//   ....[110]....
        /*07d0*/ 	.word	0x00008880
        /*07d4*/ 	.word	0x00000000
        /*07d8*/ 	.word	0x00000000
        /*07dc*/ 	.short	0x010a
        /*07de*/ 	.byte	0xff
	.zero		1


	//   ....[111]....
        /*07e0*/ 	.word	0x000088e0
        /*07e4*/ 	.word	0x00000000
        /*07e8*/ 	.word	0x00000000
        /*07ec*/ 	.short	0x010a
        /*07ee*/ 	.byte	0xff
	.zero		1


	//   ....[112]....
        /*07f0*/ 	.word	0x00008930
        /*07f4*/ 	.word	0x00000000
        /*07f8*/ 	.word	0x00000090
        /*07fc*/ 	.short	0x010a
        /*07fe*/ 	.byte	0xff
	.zero		1


	//   ....[113]....
        /*0800*/ 	.word	0x00008990
        /*0804*/ 	.word	0x00000000
        /*0808*/ 	.word	0x00000088
        /*080c*/ 	.short	0x010a
        /*080e*/ 	.byte	0xff
	.zero		1


	//   ....[114]....
        /*0810*/ 	.word	0x000089f0
        /*0814*/ 	.word	0x00000003
        /*0818*/ 	.word	0x00000070
        /*081c*/ 	.short	0x010a
        /*081e*/ 	.byte	0xff
	.zero		1


	//   ....[115]....
        /*0820*/ 	.word	0x00008a50
        /*0824*/ 	.word	0x00000003
        /*0828*/ 	.word	0x00000078
        /*082c*/ 	.short	0x010a
        /*082e*/ 	.byte	0xff
	.zero		1


	//   ....[116]....
        /*0830*/ 	.word	0x00008ab0
        /*0834*/ 	.word	0x00000000
        /*0838*/ 	.word	0x00000070
        /*083c*/ 	.short	0x010a
        /*083e*/ 	.byte	0xff
	.zero		1


	//   ....[117]....
        /*0840*/ 	.word	0x00008b00
        /*0844*/ 	.word	0x00000000
        /*0848*/ 	.word	0x00000090
        /*084c*/ 	.short	0x010a
        /*084e*/ 	.byte	0xff
	.zero		1


	//   ....[118]....
        /*0850*/ 	.word	0x00008b50
        /*0854*/ 	.word	0x00000003
        /*0858*/ 	.word	0x00000060
        /*085c*/ 	.short	0x010a
        /*085e*/ 	.byte	0xff
	.zero		1


	//   ....[119]....
        /*0860*/ 	.word	0x00008ba0
        /*0864*/ 	.word	0x000000cf
        /*0868*/ 	.word	0x000000b0
        /*086c*/ 	.short	0x010a
        /*086e*/ 	.byte	0xff
	.zero		1


	//   ....[120]....
        /*0870*/ 	.word	0x00008bf0
        /*0874*/ 	.word	0x000000d2
        /*0878*/ 	.word	0x00000060
        /*087c*/ 	.short	0x010a
        /*087e*/ 	.byte	0xff
	.zero		1


	//----- nvinfo : EIATTR_NUM_MBARRIERS
	.align		4
.L_47:
        /*0880*/ 	.byte	0x03, 0x38
        /*0882*/ 	.short	0x0022


	//----- nvinfo : EIATTR_EXIT_INSTR_OFFSETS
	.align		4
        /*0884*/ 	.byte	0x04, 0x1c
        /*0886*/ 	.short	(.L_49 - .L_48)


	//   ....[0]....
.L_48:
        /*0888*/ 	.word	0x00002600


	//   ....[1]....
        /*088c*/ 	.word	0x00002af0


	//   ....[2]....
        /*0890*/ 	.word	0x00002b50


	//   ....[3]....
        /*0894*/ 	.word	0x00003900


	//   ....[4]....
        /*0898*/ 	.word	0x00004610


	//   ....[5]....
        /*089c*/ 	.word	0x00004650


	//   ....[6]....
        /*08a0*/ 	.word	0x000081f0


	//----- nvinfo : EIATTR_MAX_THREADS
	.align		4
.L_49:
        /*08a4*/ 	.byte	0x04, 0x05
        /*08a6*/ 	.short	(.L_51 - .L_50)
.L_50:
        /*08a8*/ 	.word	0x00000100
        /*08ac*/ 	.word	0x00000001
        /*08b0*/ 	.word	0x00000001


	//----- nvinfo : EIATTR_CRS_STACK_SIZE
	.align		4
.L_51:
        /*08b4*/ 	.byte	0x04, 0x1e
        /*08b6*/ 	.short	(.L_53 - .L_52)
.L_52:
        /*08b8*/ 	.word	0x00000000


	//----- nvinfo : EIATTR_CBANK_PARAM_SIZE
	.align		4
.L_53:
        /*08bc*/ 	.byte	0x03, 0x19
        /*08be*/ 	.short	0x0800


	//----- nvinfo : EIATTR_PARAM_CBANK
	.align		4
        /*08c0*/ 	.byte	0x04, 0x0a
        /*08c2*/ 	.short	(.L_55 - .L_54)
	.align		4
.L_54:
        /*08c4*/ 	.word	index@(.nv.constant0._ZN7cutlass13device_kernelINS_4gemm6kernel13GemmUniversalIN4cute5tupleIJiiiiEEENS1_10collective13CollectiveMmaINS1_35MainloopSm100TmaUmmaWarpSpecializedILi6ELi2ELi4ENS5_IJNS4_1CILi1EEESB_SB_EEEEENS5_IJNSA_ILi128EEESE_NSA_ILi32EEEEEENS_12float_e4m3_tENS5_IJlSB_lEEESH_SI_NS4_8TiledMMAINS4_8MMA_AtomIJNS4_10MMA_TraitsINS4_19SM100_MMA_F8F6F4_SSEJSH_SH_fSE_SE_NS4_17integral_constantINS4_4UMMA5MajorELSP_0EEESQ_NSN_INSO_7ScaleInELSR_0EEESS_EEEEEENS4_6LayoutISC_NS5_IJNSA_ILi0EEESW_SW_EEEEENS5_IJNS4_10UnderscoreESZ_SZ_EEEEENS4_13SM90_TMA_LOADENS4_14ComposedLayoutINS4_7SwizzleILi1ELi4ELi3EEENS4_18smem_ptr_flag_bitsILi8EEENSV_INS5_IJNSA_ILi8EEESF_EEENS5_IJSF_SB_EEEEEEEvNS4_8identityES12_S1C_vS1D_EENS_8epilogue10collective18CollectiveEpilogueINS1F_23Sm100TmaWarpSpecializedILi2ELi2ELi64ELb0ELb0EEEJSG_NS5_IJNSV_ISE_SB_EENSV_INSA_ILi64EEESB_EEEEESH_SI_SH_SI_NS1F_6fusion15FusionCallbacksIS1J_NS1O_17LinearCombinationISH_fSH_fLNS_15FloatRoundStyleE2EEESG_S1N_JEEENS4_5SM1004TMEM4LOAD26SM100_TMEM_LOAD_32dp32b64xES12_NS13_INS14_ILi2ELi4ELi3EEES17_NSV_INS5_IJS18_S1L_EEENS5_IJS1L_SB_EEEEEEENS4_39AutoVectorizingCopyWithAssumedAlignmentILi128EEENS4_14SM90_TMA_STOREES22_S24_S24_EEEvvEEEEvNT_6ParamsE)
        /*08c8*/ 	.short	0x0380
        /*08ca*/ 	.short	0x0800


	//----- nvinfo : EIATTR_SW_WAR
	.align		4
.L_55:
        /*08cc*/ 	.byte	0x04, 0x36
        /*08ce*/ 	.short	(.L_57 - .L_56)
.L_56:
        /*08d0*/ 	.word	0x00000008
.L_57:


//--------------------- .nv.callgraph             --------------------------
	.section	.nv.callgraph,"",@"SHT_CUDA_CALLGRAPH"
	.align	4
	.sectionentsize	8
	.align		4
        /*0000*/ 	.word	0x00000000
	.align		4
        /*0004*/ 	.word	0xffffffff
	.align		4
        /*0008*/ 	.word	index@(_ZN7cutlass13device_kernelINS_4gemm6kernel13GemmUniversalIN4cute5tupleIJiiiiEEENS1_10collective13CollectiveMmaINS1_35MainloopSm100TmaUmmaWarpSpecializedILi6ELi2ELi4ENS5_IJNS4_1CILi1EEESB_SB_EEEEENS5_IJNSA_ILi128EEESE_NSA_ILi32EEEEEENS_12float_e4m3_tENS5_IJlSB_lEEESH_SI_NS4_8TiledMMAINS4_8MMA_AtomIJNS4_10MMA_TraitsINS4_19SM100_MMA_F8F6F4_SSEJSH_SH_fSE_SE_NS4_17integral_constantINS4_4UMMA5MajorELSP_0EEESQ_NSN_INSO_7ScaleInELSR_0EEESS_EEEEEENS4_6LayoutISC_NS5_IJNSA_ILi0EEESW_SW_EEEEENS5_IJNS4_10UnderscoreESZ_SZ_EEEEENS4_13SM90_TMA_LOADENS4_14ComposedLayoutINS4_7SwizzleILi1ELi4ELi3EEENS4_18smem_ptr_flag_bitsILi8EEENSV_INS5_IJNSA_ILi8EEESF_EEENS5_IJSF_SB_EEEEEEEvNS4_8identityES12_S1C_vS1D_EENS_8epilogue10collective18CollectiveEpilogueINS1F_23Sm100TmaWarpSpecializedILi2ELi2ELi64ELb0ELb0EEEJSG_NS5_IJNSV_ISE_SB_EENSV_INSA_ILi64EEESB_EEEEESH_SI_SH_SI_NS1F_6fusion15FusionCallbacksIS1J_NS1O_17LinearCombinationISH_fSH_fLNS_15FloatRoundStyleE2EEESG_S1N_JEEENS4_5SM1004TMEM4LOAD26SM100_TMEM_LOAD_32dp32b64xES12_NS13_INS14_ILi2ELi4ELi3EEES17_NSV_INS5_IJS18_S1L_EEENS5_IJS1L_SB_EEEEEEENS4_39AutoVectorizingCopyWithAssumedAlignmentILi128EEENS4_14SM90_TMA_STOREES22_S24_S24_EEEvvEEEEvNT_6ParamsE)
	.align		4
        /*000c*/ 	.word	index@(__assertfail)
	.align		4
        /*0010*/ 	.word	0x00000000
	.align		4
        /*0014*/ 	.word	0xfffffffe
	.align		4
        /*0018*/ 	.word	0x00000000
	.align		4
        /*001c*/ 	.word	0xfffffffd
	.align		4
        /*0020*/ 	.word	0x00000000
	.align		4
        /*0024*/ 	.word	0xfffffffc


//--------------------- .nv.constant4             --------------------------
	.section	.nv.constant4,"a",@progbits
	.align	8
	.align		8
.nv.constant4:
        /*0000*/ 	.dword	__assertfail
	.align		8
        /*0008*/ 	.dword	__unnamed_1
	.align		8
        /*0010*/ 	.dword	__unnamed_2
	.align		8
        /*0018*/ 	.dword	_ZN40_INTERNAL_5e72649e_4_k_cu_ba6f0864_341794cuda3std3__45__cpo5beginE
	.align		8
        /*0020*/ 	.dword	_ZN40_INTERNAL_5e72649e_4_k_cu_ba6f0864_341794cuda3std3__45__cpo3endE
	.align		8
        /*0028*/ 	.dword	_ZN40_INTERNAL_5e72649e_4_k_cu_ba6f0864_341794cuda3std3__45__cpo6cbeginE
	.align		8
        /*0030*/ 	.dword	_ZN40_INTERNAL_5e72649e_4_k_cu_ba6f0864_341794cuda3std3__45__cpo4cendE
	.align		8
        /*0038*/ 	.dword	_ZN40_INTERNAL_5e72649e_4_k_cu_ba6f0864_341794cuda3std3__442_GLOBAL__N__5e72649e_4_k_cu_ba6f0864_341796ignoreE
	.align		8
        /*0040*/ 	.dword	_ZN40_INTERNAL_5e72649e_4_k_cu_ba6f0864_341794cuda3std3__419piecewise_constructE
	.align		8
        /*0048*/ 	.dword	_ZN40_INTERNAL_5e72649e_4_k_cu_ba6f0864_341794cuda3std3__48in_placeE
	.align		8
        /*0050*/ 	.dword	_ZN40_INTERNAL_5e72649e_4_k_cu_ba6f0864_341794cuda3std6ranges3__45__cpo4swapE
	.align		8
        /*0058*/ 	.dword	_ZN40_INTERNAL_5e72649e_4_k_cu_ba6f0864_341794cuda3std6ranges3__45__cpo9iter_moveE
	.align		8
        /*0060*/ 	.dword	_ZN40_INTERNAL_5e72649e_4_k_cu_ba6f0864_341794cute7productE
	.align		8
        /*0068*/ 	.dword	_ZN40_INTERNAL_5e72649e_4_k_cu_ba6f0864_341794cute1_E
	.align		8
        /*0070*/ 	.dword	$str$25
	.align		8
        /*0078*/ 	.dword	$str$26
	.align		8
        /*0080*/ 	.dword	$str$27
	.align		8
        /*0088*/ 	.dword	$str$28


//--------------------- .text._ZN7cutlass13device_kernelINS_4gemm6kernel13GemmUniversalIN4cute5tupleIJiiiiEEENS1_10collective13CollectiveMmaINS1_35MainloopSm100TmaUmmaWarpSpecializedILi6ELi2ELi4ENS5_IJNS4_1CILi1EEESB_SB_EEEEENS5_IJNSA_ILi128EEESE_NSA_ILi32EEEEEENS_12float_e4m3_tENS5_IJlSB_lEEESH_SI_NS4_8TiledMMAINS4_8MMA_AtomIJNS4_10MMA_TraitsINS4_19SM100_MMA_F8F6F4_SSEJSH_SH_fSE_SE_NS4_17integral_constantINS4_4UMMA5MajorELSP_0EEESQ_NSN_INSO_7ScaleInELSR_0EEESS_EEEEEENS4_6LayoutISC_NS5_IJNSA_ILi0EEESW_SW_EEEEENS5_IJNS4_10UnderscoreESZ_SZ_EEEEENS4_13SM90_TMA_LOADENS4_14ComposedLayoutINS4_7SwizzleILi1ELi4ELi3EEENS4_18smem_ptr_flag_bitsILi8EEENSV_INS5_IJNSA_ILi8EEESF_EEENS5_IJSF_SB_EEEEEEEvNS4_8identityES12_S1C_vS1D_EENS_8epilogue10collective18CollectiveEpilogueINS1F_23Sm100TmaWarpSpecializedILi2ELi2ELi64ELb0ELb0EEEJSG_NS5_IJNSV_ISE_SB_EENSV_INSA_ILi64EEESB_EEEEESH_SI_SH_SI_NS1F_6fusion15FusionCallbacksIS1J_NS1O_17LinearCombinationISH_fSH_fLNS_15FloatRoundStyleE2EEESG_S1N_JEEENS4_5SM1004TMEM4LOAD26SM100_TMEM_LOAD_32dp32b64xES12_NS13_INS14_ILi2ELi4ELi3EEES17_NSV_INS5_IJS18_S1L_EEENS5_IJS1L_SB_EEEEEEENS4_39AutoVectorizingCopyWithAssumedAlignmentILi128EEENS4_14SM90_TMA_STOREES22_S24_S24_EEEvvEEEEvNT_6ParamsE --------------------------
	.section	.text._ZN7cutlass13device_kernelINS_4gemm6kernel13GemmUniversalIN4cute5tupleIJiiiiEEENS1_10collective13CollectiveMmaINS1_35MainloopSm100TmaUmmaWarpSpecializedILi6ELi2ELi4ENS5_IJNS4_1CILi1EEESB_SB_EEEEENS5_IJNSA_ILi128EEESE_NSA_ILi32EEEEEENS_12float_e4m3_tENS5_IJlSB_lEEESH_SI_NS4_8TiledMMAINS4_8MMA_AtomIJNS4_10MMA_TraitsINS4_19SM100_MMA_F8F6F4_SSEJSH_SH_fSE_SE_NS4_17integral_constantINS4_4UMMA5MajorELSP_0EEESQ_NSN_INSO_7ScaleInELSR_0EEESS_EEEEEENS4_6LayoutISC_NS5_IJNSA_ILi0EEESW_SW_EEEEENS5_IJNS4_10UnderscoreESZ_SZ_EEEEENS4_13SM90_TMA_LOADENS4_14ComposedLayoutINS4_7SwizzleILi1ELi4ELi3EEENS4_18smem_ptr_flag_bitsILi8EEENSV_INS5_IJNSA_ILi8EEESF_EEENS5_IJSF_SB_EEEEEEEvNS4_8identityES12_S1C_vS1D_EENS_8epilogue10collective18CollectiveEpilogueINS1F_23Sm100TmaWarpSpecializedILi2ELi2ELi64ELb0ELb0EEEJSG_NS5_IJNSV_ISE_SB_EENSV_INSA_ILi64EEESB_EEEEESH_SI_SH_SI_NS1F_6fusion15FusionCallbacksIS1J_NS1O_17LinearCombinationISH_fSH_fLNS_15FloatRoundStyleE2EEESG_S1N_JEEENS4_5SM1004TMEM4LOAD26SM100_TMEM_LOAD_32dp32b64xES12_NS13_INS14_ILi2ELi4ELi3EEES17_NSV_INS5_IJS18_S1L_EEENS5_IJS1L_SB_EEEEEEENS4_39AutoVectorizingCopyWithAssumedAlignmentILi128EEENS4_14SM90_TMA_STOREES22_S24_S24_EEEvvEEEEvNT_6ParamsE,"ax",@progbits
	.align	128
.text._ZN7cutlass13device_kernelINS_4gemm6kernel13GemmUniversalIN4cute5tupleIJiiiiEEENS1_10collective13CollectiveMmaINS1_35MainloopSm100TmaUmmaWarpSpecializedILi6ELi2ELi4ENS5_IJNS4_1CILi1EEESB_SB_EEEEENS5_IJNSA_ILi128EEESE_NSA_ILi32EEEEEENS_12float_e4m3_tENS5_IJlSB_lEEESH_SI_NS4_8TiledMMAINS4_8MMA_AtomIJNS4_10MMA_TraitsINS4_19SM100_MMA_F8F6F4_SSEJSH_SH_fSE_SE_NS4_17integral_constantINS4_4UMMA5MajorELSP_0EEESQ_NSN_INSO_7ScaleInELSR_0EEESS_EEEEEENS4_6LayoutISC_NS5_IJNSA_ILi0EEESW_SW_EEEEENS5_IJNS4_10UnderscoreESZ_SZ_EEEEENS4_13SM90_TMA_LOADENS4_14ComposedLayoutINS4_7SwizzleILi1ELi4ELi3EEENS4_18smem_ptr_flag_bitsILi8EEENSV_INS5_IJNSA_ILi8EEESF_EEENS5_IJSF_SB_EEEEEEEvNS4_8identityES12_S1C_vS1D_EENS_8epilogue10collective18CollectiveEpilogueINS1F_23Sm100TmaWarpSpecializedILi2ELi2ELi64ELb0ELb0EEEJSG_NS5_IJNSV_ISE_SB_EENSV_INSA_ILi64EEESB_EEEEESH_SI_SH_SI_NS1F_6fusion15FusionCallbacksIS1J_NS1O_17LinearCombinationISH_fSH_fLNS_15FloatRoundStyleE2EEESG_S1N_JEEENS4_5SM1004TMEM4LOAD26SM100_TMEM_LOAD_32dp32b64xES12_NS13_INS14_ILi2ELi4ELi3EEES17_NSV_INS5_IJS18_S1L_EEENS5_IJS1L_SB_EEEEEEENS4_39AutoVectorizingCopyWithAssumedAlignmentILi128EEENS4_14SM90_TMA_STOREES22_S24_S24_EEEvvEEEEvNT_6ParamsE:
        .type           _ZN7cutlass13device_kernelINS_4gemm6kernel13GemmUniversalIN4cute5tupleIJiiiiEEENS1_10collective13CollectiveMmaINS1_35MainloopSm100TmaUmmaWarpSpecializedILi6ELi2ELi4ENS5_IJNS4_1CILi1EEESB_SB_EEEEENS5_IJNSA_ILi128EEESE_NSA_ILi32EEEEEENS_12float_e4m3_tENS5_IJlSB_lEEESH_SI_NS4_8TiledMMAINS4_8MMA_AtomIJNS4_10MMA_TraitsINS4_19SM100_MMA_F8F6F4_SSEJSH_SH_fSE_SE_NS4_17integral_constantINS4_4UMMA5MajorELSP_0EEESQ_NSN_INSO_7ScaleInELSR_0EEESS_EEEEEENS4_6LayoutISC_NS5_IJNSA_ILi0EEESW_SW_EEEEENS5_IJNS4_10UnderscoreESZ_SZ_EEEEENS4_13SM90_TMA_LOADENS4_14ComposedLayoutINS4_7SwizzleILi1ELi4ELi3EEENS4_18smem_ptr_flag_bitsILi8EEENSV_INS5_IJNSA_ILi8EEESF_EEENS5_IJSF_SB_EEEEEEEvNS4_8identityES12_S1C_vS1D_EENS_8epilogue10collective18CollectiveEpilogueINS1F_23Sm100TmaWarpSpecializedILi2ELi2ELi64ELb0ELb0EEEJSG_NS5_IJNSV_ISE_SB_EENSV_INSA_ILi64EEESB_EEEEESH_SI_SH_SI_NS1F_6fusion15FusionCallbacksIS1J_NS1O_17LinearCombinationISH_fSH_fLNS_15FloatRoundStyleE2EEESG_S1N_JEEENS4_5SM1004TMEM4LOAD26SM100_TMEM_LOAD_32dp32b64xES12_NS13_INS14_ILi2ELi4ELi3EEES17_NSV_INS5_IJS18_S1L_EEENS5_IJS1L_SB_EEEEEEENS4_39AutoVectorizingCopyWithAssumedAlignmentILi128EEENS4_14SM90_TMA_STOREES22_S24_S24_EEEvvEEEEvNT_6ParamsE,@function
        .size           _ZN7cutlass13device_kernelINS_4gemm6kernel13GemmUniversalIN4cute5tupleIJiiiiEEENS1_10collective13CollectiveMmaINS1_35MainloopSm100TmaUmmaWarpSpecializedILi6ELi2ELi4ENS5_IJNS4_1CILi1EEESB_SB_EEEEENS5_IJNSA_ILi128EEESE_NSA_ILi32EEEEEENS_12float_e4m3_tENS5_IJlSB_lEEESH_SI_NS4_8TiledMMAINS4_8MMA_AtomIJNS4_10MMA_TraitsINS4_19SM100_MMA_F8F6F4_SSEJSH_SH_fSE_SE_NS4_17integral_constantINS4_4UMMA5MajorELSP_0EEESQ_NSN_INSO_7ScaleInELSR_0EEESS_EEEEEENS4_6LayoutISC_NS5_IJNSA_ILi0EEESW_SW_EEEEENS5_IJNS4_10UnderscoreESZ_SZ_EEEEENS4_13SM90_TMA_LOADENS4_14ComposedLayoutINS4_7SwizzleILi1ELi4ELi3EEENS4_18smem_ptr_flag_bitsILi8EEENSV_INS5_IJNSA_ILi8EEESF_EEENS5_IJSF_SB_EEEEEEEvNS4_8identityES12_S1C_vS1D_EENS_8epilogue10collective18CollectiveEpilogueINS1F_23Sm100TmaWarpSpecializedILi2ELi2ELi64ELb0ELb0EEEJSG_NS5_IJNSV_ISE_SB_EENSV_INSA_ILi64EEESB_EEEEESH_SI_SH_SI_NS1F_6fusion15FusionCallbacksIS1J_NS1O_17LinearCombinationISH_fSH_fLNS_15FloatRoundStyleE2EEESG_S1N_JEEENS4_5SM1004TMEM4LOAD26SM100_TMEM_LOAD_32dp32b64xES12_NS13_INS14_ILi2ELi4ELi3EEES17_NSV_INS5_IJS18_S1L_EEENS5_IJS1L_SB_EEEEEEENS4_39AutoVectorizingCopyWithAssumedAlignmentILi128EEENS4_14SM90_TMA_STOREES22_S24_S24_EEEvvEEEEvNT_6ParamsE,(.L_x_149 - _ZN7cutlass13device_kernelINS_4gemm6kernel13GemmUniversalIN4cute5tupleIJiiiiEEENS1_10collective13CollectiveMmaINS1_35MainloopSm100TmaUmmaWarpSpecializedILi6ELi2ELi4ENS5_IJNS4_1CILi1EEESB_SB_EEEEENS5_IJNSA_ILi128EEESE_NSA_ILi32EEEEEENS_12float_e4m3_tENS5_IJlSB_lEEESH_SI_NS4_8TiledMMAINS4_8MMA_AtomIJNS4_10MMA_TraitsINS4_19SM100_MMA_F8F6F4_SSEJSH_SH_fSE_SE_NS4_17integral_constantINS4_4UMMA5MajorELSP_0EEESQ_NSN_INSO_7ScaleInELSR_0EEESS_EEEEEENS4_6LayoutISC_NS5_IJNSA_ILi0EEESW_SW_EEEEENS5_IJNS4_10UnderscoreESZ_SZ_EEEEENS4_13SM90_TMA_LOADENS4_14ComposedLayoutINS4_7SwizzleILi1ELi4ELi3EEENS4_18smem_ptr_flag_bitsILi8EEENSV_INS5_IJNSA_ILi8EEESF_EEENS5_IJSF_SB_EEEEEEEvNS4_8identityES12_S1C_vS1D_EENS_8epilogue10collective18CollectiveEpilogueINS1F_23Sm100TmaWarpSpecializedILi2ELi2ELi64ELb0ELb0EEEJSG_NS5_IJNSV_ISE_SB_EENSV_INSA_ILi64EEESB_EEEEESH_SI_SH_SI_NS1F_6fusion15FusionCallbacksIS1J_NS1O_17LinearCombinationISH_fSH_fLNS_15FloatRoundStyleE2EEESG_S1N_JEEENS4_5SM1004TMEM4LOAD26SM100_TMEM_LOAD_32dp32b64xES12_NS13_INS14_ILi2ELi4ELi3EEES17_NSV_INS5_IJS18_S1L_EEENS5_IJS1L_SB_EEEEEEENS4_39AutoVectorizingCopyWithAssumedAlignmentILi128EEENS4_14SM90_TMA_STOREES22_S24_S24_EEEvvEEEEvNT_6ParamsE)
        .other          _ZN7cutlass13device_kernelINS_4gemm6kernel13GemmUniversalIN4cute5tupleIJiiiiEEENS1_10collective13CollectiveMmaINS1_35MainloopSm100TmaUmmaWarpSpecializedILi6ELi2ELi4ENS5_IJNS4_1CILi1EEESB_SB_EEEEENS5_IJNSA_ILi128EEESE_NSA_ILi32EEEEEENS_12float_e4m3_tENS5_IJlSB_lEEESH_SI_NS4_8TiledMMAINS4_8MMA_AtomIJNS4_10MMA_TraitsINS4_19SM100_MMA_F8F6F4_SSEJSH_SH_fSE_SE_NS4_17integral_constantINS4_4UMMA5MajorELSP_0EEESQ_NSN_INSO_7ScaleInELSR_0EEESS_EEEEEENS4_6LayoutISC_NS5_IJNSA_ILi0EEESW_SW_EEEEENS5_IJNS4_10UnderscoreESZ_SZ_EEEEENS4_13SM90_TMA_LOADENS4_14ComposedLayoutINS4_7SwizzleILi1ELi4ELi3EEENS4_18smem_ptr_flag_bitsILi8EEENSV_INS5_IJNSA_ILi8EEESF_EEENS5_IJSF_SB_EEEEEEEvNS4_8identityES12_S1C_vS1D_EENS_8epilogue10collective18CollectiveEpilogueINS1F_23Sm100TmaWarpSpecializedILi2ELi2ELi64ELb0ELb0EEEJSG_NS5_IJNSV_ISE_SB_EENSV_INSA_ILi64EEESB_EEEEESH_SI_SH_SI_NS1F_6fusion15FusionCallbacksIS1J_NS1O_17LinearCombinationISH_fSH_fLNS_15FloatRoundStyleE2EEESG_S1N_JEEENS4_5SM1004TMEM4LOAD26SM100_TMEM_LOAD_32dp32b64xES12_NS13_INS14_ILi2ELi4ELi3EEES17_NSV_INS5_IJS18_S1L_EEENS5_IJS1L_SB_EEEEEEENS4_39AutoVectorizingCopyWithAssumedAlignmentILi128EEENS4_14SM90_TMA_STOREES22_S24_S24_EEEvvEEEEvNT_6ParamsE,@"STO_CUDA_ENTRY STV_DEFAULT"
_ZN7cutlass13device_kernelINS_4gemm6kernel13GemmUniversalIN4cute5tupleIJiiiiEEENS1_10collective13CollectiveMmaINS1_35MainloopSm100TmaUmmaWarpSpecializedILi6ELi2ELi4ENS5_IJNS4_1CILi1EEESB_SB_EEEEENS5_IJNSA_ILi128EEESE_NSA_ILi32EEEEEENS_12float_e4m3_tENS5_IJlSB_lEEESH_SI_NS4_8TiledMMAINS4_8MMA_AtomIJNS4_10MMA_TraitsINS4_19SM100_MMA_F8F6F4_SSEJSH_SH_fSE_SE_NS4_17integral_constantINS4_4UMMA5MajorELSP_0EEESQ_NSN_INSO_7ScaleInELSR_0EEESS_EEEEEENS4_6LayoutISC_NS5_IJNSA_ILi0EEESW_SW_EEEEENS5_IJNS4_10UnderscoreESZ_SZ_EEEEENS4_13SM90_TMA_LOADENS4_14ComposedLayoutINS4_7SwizzleILi1ELi4ELi3EEENS4_18smem_ptr_flag_bitsILi8EEENSV_INS5_IJNSA_ILi8EEESF_EEENS5_IJSF_SB_EEEEEEEvNS4_8identityES12_S1C_vS1D_EENS_8epilogue10collective18CollectiveEpilogueINS1F_23Sm100TmaWarpSpecializedILi2ELi2ELi64ELb0ELb0EEEJSG_NS5_IJNSV_ISE_SB_EENSV_INSA_ILi64EEESB_EEEEESH_SI_SH_SI_NS1F_6fusion15FusionCallbacksIS1J_NS1O_17LinearCombinationISH_fSH_fLNS_15FloatRoundStyleE2EEESG_S1N_JEEENS4_5SM1004TMEM4LOAD26SM100_TMEM_LOAD_32dp32b64xES12_NS13_INS14_ILi2ELi4ELi3EEES17_NSV_INS5_IJS18_S1L_EEENS5_IJS1L_SB_EEEEEEENS4_39AutoVectorizingCopyWithAssumedAlignmentILi128EEENS4_14SM90_TMA_STOREES22_S24_S24_EEEvvEEEEvNT_6ParamsE:
[----:B------:R-:W1:Y:S01]  /*0000*/  LDC R1, c[0x0][0x37c] ;  /* 0x0000df00ff017b82 */ /* 0x000e620000000800 */
[----:B------:R-:W2:Y:S01]  /*0010*/  S2R R189, SR_TID.X ;  /* 0x0000000000bd7919 */ /* 0x000ea20000002100 */
[----:B------:R-:W3:Y:S01]  /*0020*/  LDCU.64 UR4, c[0x0][0x890] ;  /* 0x00011200ff0477ac */ /* 0x000ee20008000a00 */
[----:B------:R-:W-:Y:S02]  /*0030*/  PRMT R171, RZ, 0x7610, R171 ;  /* 0x00007610ffab7816 */ /* 0x000fe400000000ab */
[----:B------:R-:W-:Y:S01]  /*0040*/  ELECT P5, URZ, PT ;  /* 0x0000000000ff782f */ /* 0x000fe200038a0000 */
[----:B------:R-:W4:Y:S01]  /*0050*/  LDCU.64 UR46, c[0x0][0x358] ;  /* 0x00006b00ff2e77ac */ /* 0x000f220008000a00 */
[----:B---3--:R-:W-:-:S04]  /*0060*/  UISETP.NE.U32.AND UP0, UPT, UR4, URZ, UPT ;  /* 0x000000ff0400728c */ /* 0x008fc8000bf05070 */
[----:B------:R-:W-:Y:S01]  /*0070*/  UISETP.NE.AND.EX UP0, UPT, UR5, URZ, UPT, UP0 ;  /* 0x000000ff0500728c */ /* 0x000fe2000bf05300 */
[----:B--2---:R-:W-:-:S05]  /*0080*/  SHF.R.U32.HI R173, RZ, 0x5, R189 ;  /* 0x00000005ffad7819 */ /* 0x004fca00000116bd */
[----:B------:R-:W2:Y:S02]  /*0090*/  SHFL.IDX PT, R0, R173, RZ, 0x1f ;  /* 0x00001fffad007589 */ /* 0x000ea400000e0000 */
[----:B--2---:R-:W-:Y:S01]  /*00a0*/  R2UR UR8, R0 ;  /* 0x00000000000872ca */ /* 0x004fe200000e0000 */
[----:B-1--4-:R-:W-:-:S14]  /*00b0*/  BRA.U UP0, `(.L_x_0) ;  /* 0x00000001002c7547 */ /* 0x012fdc000b800000 */
[----:B------:R-:W1:Y:S02]  /*00c0*/  LDCU.64 UR6, c[0x0][0x888] ;  /* 0x00011100ff0677ac */ /* 0x000e640008000a00 */
[----:B-1----:R-:W-:-:S04]  /*00d0*/  UISETP.NE.U32.AND UP0, UPT, UR6, URZ, UPT ;  /* 0x000000ff0600728c */ /* 0x002fc8000bf05070 */
[----:B------:R-:W-:-:S09]  /*00e0*/  UISETP.NE.AND.EX UP0, UPT, UR7, URZ, UPT, UP0 ;  /* 0x000000ff0700728c */ /* 0x000fd2000bf05300 */
[----:B------:R-:W-:Y:S05]  /*00f0*/  BRA.U !UP0, `(.L_x_1) ;  /* 0x0000000108107547 */ /* 0x000fea000b800000 */
[----:B------:R-:W1:Y:S02]  /*0100*/  LDC.64 R2, c[0x0][0x888] ;  /* 0x00022200ff027b82 */ /* 0x000e640000000a00 */
[----:B-1----:R1:W5:Y:S01]  /*0110*/  LDG.E R81, desc[UR46][R2.64] ;  /* 0x0000002e02517981 */ /* 0x002362000c1e1900 */
[----:B------:R-:W-:Y:S01]  /*0120*/  HFMA2 R171, -RZ, RZ, 0, 5.9604644775390625e-08 ;  /* 0x00000001ffab7431 */ /* 0x000fe200000001ff */
[----:B------:R-:W-:Y:S05]  /*0130*/  BRA `(.L_x_0) ;  /* 0x00000000000c7947 */ /* 0x000fea0003800000 */
.L_x_1:
[----:B------:R-:W1:Y:S01]  /*0140*/  LDCU UR6, c[0x0][0x880] ;  /* 0x00011000ff0677ac */ /* 0x000e620008000800 */
[----:B------:R-:W-:Y:S01]  /*0150*/  HFMA2 R171, -RZ, RZ, 0, 5.9604644775390625e-08 ;  /* 0x00000001ffab7431 */ /* 0x000fe200000001ff */
[----:B-1----:R-:W-:-:S07]  /*0160*/  MOV R81, UR6 ;  /* 0x0000000600517c02 */ /* 0x002fce0008000f00 */
.L_x_0:
[----:B------:R-:W2:Y:S02]  /*0170*/  LDCU.64 UR6, c[0x0][0x8b0] ;  /* 0x00011600ff0677ac */ /* 0x000ea40008000a00 */
[----:B--2---:R-:W-:-:S04]  /*0180*/  UISETP.NE.U32.AND UP0, UPT, UR6, URZ, UPT ;  /* 0x000000ff0600728c */ /* 0x004fc8000bf05070 */
[----:B------:R-:W-:-:S09]  /*0190*/  UISETP.NE.AND.EX UP0, UPT, UR7, URZ, UPT, UP0 ;  /* 0x000000ff0700728c */ /* 0x000fd2000bf05300 */
[----:B------:R-:W-:Y:S05]  /*01a0*/  BRA.U UP0, `(.L_x_2) ;  /* 0x0000000100247547 */ /* 0x000fea000b800000 */
[----:B------:R-:W2:Y:S02]  /*01b0*/  LDCU.64 UR6, c[0x0][0x8a8] ;  /* 0x00011500ff0677ac */ /* 0x000ea40008000a00 */
[----:B--2---:R-:W-:-:S04]  /*01c0*/  UISETP.NE.U32.AND UP0, UPT, UR6, URZ, UPT ;  /* 0x000000ff0600728c */ /* 0x004fc8000bf05070 */
[----:B------:R-:W-:-:S09]  /*01d0*/  UISETP.NE.AND.EX UP0, UPT, UR7, URZ, UPT, UP0 ;  /* 0x000000ff0700728c */ /* 0x000fd2000bf05300 */
[----:B------:R-:W-:Y:S05]  /*01e0*/  BRA.U !UP0, `(.L_x_3) ;  /* 0x00000001080c7547 */ /* 0x000fea000b800000 */
[----:B------:R-:W2:Y:S02]  /*01f0*/  LDC.64 R78, c[0x0][0x8a8] ;  /* 0x00022a00ff4e7b82 */ /* 0x000ea40000000a00 */
[----:B--2---:R2:W5:Y:S01]  /*0200*/  LDG.E R78, desc[UR46][R78.64] ;  /* 0x0000002e4e4e7981 */ /* 0x004562000c1e1900 */
[----:B------:R-:W-:Y:S05]  /*0210*/  BRA `(.L_x_2) ;  /* 0x0000000000087947 */ /* 0x000fea0003800000 */
.L_x_3:
[----:B------:R-:W2:Y:S02]  /*0220*/  LDCU UR6, c[0x0][0x8a0] ;  /* 0x00011400ff0677ac */ /* 0x000ea40008000800 */
[----:B--2---:R-:W-:Y:S02]  /*0230*/  MOV R78, UR6 ;  /* 0x00000006004e7c02 */ /* 0x004fe40008000f00 */
.L_x_2:
[----:B------:R-:W-:Y:S01]  /*0240*/  IMAD.U32 R0, RZ, RZ, UR8 ;  /* 0x00000008ff007e24 */ /* 0x000fe2000f8e00ff */
[----:B------:R-:W-:Y:S04]  /*0250*/  BSSY.RECONVERGENT B0, `(.L_x_4) ;  /* 0x000000c000007945 */ /* 0x000fe80003800200 */
[C---:B------:R-:W-:Y:S02]  /*0260*/  ISETP.NE.OR P1, PT, R0.reuse, 0x1, !P5 ;  /* 0x000000010000780c */ /* 0x040fe40006f25670 */
[----:B------:R-:W-:-:S11]  /*0270*/  ISETP.NE.OR P0, PT, R0, 0x3, !P5 ;  /* 0x000000030000780c */ /* 0x000fd60006f05670 */
[----:B------:R-:W-:Y:S05]  /*0280*/  @P1 BRA `(.L_x_5) ;  /* 0x0000000000201947 */ /* 0x000fea0003800000 */
[----:B------:R-:W3:Y:S02]  /*0290*/  LDCU.64 UR6, c[0x0][0x348] ;  /* 0x00006900ff0677ac */ /* 0x000ee40008000a00 */
[----:B---3--:R-:W-:Y:S02]  /*02a0*/  UIADD3 UR10, UP1, UPT, UR6, 0x80, URZ ;  /* 0x00000080060a7890 */ /* 0x008fe4000ff3e0ff */
[----:B------:R-:W-:Y:S02]  /*02b0*/  UIADD3 UR6, UP0, UPT, UR6, 0x180, URZ ;  /* 0x0000018006067890 */ /* 0x000fe4000ff1e0ff */
[----:B------:R-:W-:Y:S02]  /*02c0*/  UIADD3.X UR11, UPT, UPT, URZ, UR7, URZ, UP1, !UPT ;  /* 0x00000007ff0b7290 */ /* 0x000fe40008ffe4ff */
[----:B------:R-:W-:-:S07]  /*02d0*/  UIADD3.X UR7, UPT, UPT, URZ, UR7, URZ, UP0, !UPT ;  /* 0x00000007ff077290 */ /* 0x000fce00087fe4ff */
[----:B------:R3:W-:Y:S02]  /*02e0*/  UTMACCTL.PF [UR10] ;  /* 0x000000000a0079b9 */ /* 0x0007e40008040000 */
[----:B------:R3:W-:Y:S02]  /*02f0*/  UTMACCTL.PF [UR6] ;  /* 0x00000000060079b9 */ /* 0x0007e40008040000 */
[----:B---3--:R-:W-:Y:S01]  /*0300*/  NOP ;  /* 0x0000000000007918 */ /* 0x008fe20000000000 */
.L_x_5:
[----:B------:R-:W-:Y:S05]  /*0310*/  BSYNC.RECONVERGENT B0 ;  /* 0x0000000000007941 */ /* 0x000fea0003800200 */
.L_x_4:
[----:B------:R-:W-:Y:S04]  /*0320*/  BSSY.RECONVERGENT B0, `(.L_x_6) ;  /* 0x000000a000007945 */ /* 0x000fe80003800200 */
        /* <DEDUP_REMOVED lines=9> */
.L_x_7:
[----:B------:R-:W-:Y:S05]  /*03c0*/  BSYNC.RECONVERGENT B0 ;  /* 0x0000000000007941 */ /* 0x000fea0003800200 */
.L_x_6:
[----:B------:R-:W3:Y:S01]  /*03d0*/  LDCU.64 UR6, c[0x0][0x888] ;  /* 0x00011100ff0677ac */ /* 0x000ee20008000a00 */
[----:B------:R-:W-:Y:S02]  /*03e0*/  UISETP.EQ.U32.AND UP1, UPT, UR4, URZ, UPT ;  /* 0x000000ff0400728c */ /* 0x000fe4000bf22070 */
[----:B------:R-:W-:Y:S02]  /*03f0*/  UPLOP3.LUT UP2, UPT, UPT, UPT, UPT, 0x80, 0x8 ;  /* 0x000000000008789c */ /* 0x000fe40003f4f070 */
[----:B---3--:R-:W-:-:S04]  /*0400*/  UISETP.NE.U32.AND UP0, UPT, UR6, URZ, UPT ;  /* 0x000000ff0600728c */ /* 0x008fc8000bf05070 */
[----:B------:R-:W-:-:S04]  /*0410*/  UISETP.NE.AND.EX UP0, UPT, UR7, URZ, UPT, UP0 ;  /* 0x000000ff0700728c */ /* 0x000fc8000bf05300 */
[----:B------:R-:W-:-:S04]  /*0420*/  UISETP.EQ.OR.EX UP3, UPT, UR5, URZ, !UP0, UP1 ;  /* 0x000000ff0500728c */ /* 0x000fc8000c762710 */
[----:B------:R-:W-:-:S05]  /*0430*/  UP2UR UR50, UPR, URZ, 0x8 ;  /* 0x00000008ff327883 */ /* 0x000fca0008000000 */
[----:B------:R-:W-:Y:S07]  /*0440*/  BRA.U !UP3, `(.L_x_8) ;  /* 0x000000010b207547 */ /* 0x000fee000b800000 */
[----:B------:R-:W-:Y:S01]  /*0450*/  UISETP.NE.U32.AND UP2, UPT, UR4, URZ, UPT ;  /* 0x000000ff0400728c */ /* 0x000fe2000bf45070 */
[----:B-----5:R-:W-:Y:S01]  /*0460*/  FSETP.NEU.AND P0, PT, R81, RZ, PT ;  /* 0x000000ff5100720b */ /* 0x020fe20003f0d000 */
[----:B------:R-:W-:Y:S02]  /*0470*/  USEL UR4, URZ, 0xffffffff, UP0 ;  /* 0xffffffffff047887 */ /* 0x000fe40008000000 */
[----:B------:R-:W-:-:S10]  /*0480*/  UISETP.NE.AND.EX UP2, UPT, UR5, URZ, UPT, UP2 ;  /* 0x000000ff0500728c */ /* 0x000fd4000bf45320 */
[----:B------:R-:W-:Y:S01]  /*0490*/  VOTEU.ANY UP1, P0 ;  /* 0x0000000000ff7886 */ /* 0x000fe20000020100 */
[----:B------:R-:W-:-:S04]  /*04a0*/  @!UP2 USEL UR4, URZ, 0xffffffff, UP1 ;  /* 0xffffffffff04a887 */ /* 0x000fc80008800000 */
[----:B------:R-:W-:-:S04]  /*04b0*/  ULOP3.LUT UR4, UR4, 0x1, URZ, 0xc0, !UPT ;  /* 0x0000000104047892 */ /* 0x000fc8000f8ec0ff */
[----:B------:R-:W-:-:S11]  /*04c0*/  UISETP.NE.U32.AND UP2, UPT, UR4, 0x1, UPT ;  /* 0x000000010400788c */ /* 0x000fd6000bf45070 */
.L_x_8:
[----:B-1----:R-:W1:Y:S01]  /*04d0*/  SHFL.IDX PT, R2, R173, RZ, 0x1f ;  /* 0x00001fffad027589 */ /* 0x002e6200000e0000 */
[----:B------:R-:W-:-:S04]  /*04e0*/  UISETP.NE.AND UP1, UPT, UR8, 0x2, UPT ;  /* 0x000000020800788c */ /* 0x000fc8000bf25270 */
[----:B------:R-:W-:Y:S01]  /*04f0*/  USEL UR6, URZ, 0x1, UP1 ;  /* 0x00000001ff067887 */ /* 0x000fe20008800000 */
[----:B-1----:R-:W-:-:S13]  /*0500*/  ISETP.NE.AND P0, PT, R2, RZ, PT ;  /* 0x000000ff0200720c */ /* 0x002fda0003f05270 */
[----:B------:R-:W-:Y:S05]  /*0510*/  @P0 BRA `(.L_x_9) ;  /* 0x0000000000580947 */ /* 0x000fea0003800000 */
[----:B------:R-:W1:Y:S01]  /*0520*/  S2UR UR5, SR_CgaCtaId ;  /* 0x00000000000579c3 */ /* 0x000e620000008800 */
[----:B------:R-:W-:Y:S01]  /*0530*/  UMOV UR7, 0x400 ;  /* 0x0000040000077882 */ /* 0x000fe20000000000 */
[----:B------:R-:W-:Y:S01]  /*0540*/  UMOV UR4, 0x1 ;  /* 0x0000000100047882 */ /* 0x000fe20000000000 */
[----:B------:R-:W-:Y:S01]  /*0550*/  ELECT P0, URZ, PT ;  /* 0x0000000000ff782f */ /* 0x000fe20003800000 */
[----:B------:R-:W-:-:S04]  /*0560*/  UIADD3 UR10, UPT, UPT, -UR4, 0x100000, URZ ;  /* 0x00100000040a7890 */ /* 0x000fc8000fffe1ff */
[----:B------:R-:W-:Y:S02]  /*0570*/  USHF.L.U32 UR11, UR10, 0xb, URZ ;  /* 0x0000000b0a0b7899 */ /* 0x000fe400080006ff */
[----:B------:R-:W-:Y:S02]  /*0580*/  USHF.L.U32 UR10, UR10, 0x1, URZ ;  /* 0x000000010a0a7899 */ /* 0x000fe400080006ff */
[----:B-1----:R-:W-:Y:S01]  /*0590*/  ULEA UR5, UR5, UR7, 0x18 ;  /* 0x0000000705057291 */ /* 0x002fe2000f8ec0ff */
[----:B------:R-:W1:Y:S11]  /*05a0*/  FENCE.VIEW.ASYNC.S ;  /* 0x00000000000073c6 */ /* 0x000e760000000000 */
[----:B-1----:R1:W3:Y:S01]  /*05b0*/  SYNCS.EXCH.64 URZ, [UR5], UR10 ;  /* 0x0000000a05ff75b2 */ /* 0x0022e20008000100 */
[----:B------:R1:W4:Y:S01]  /*05c0*/  SYNCS.EXCH.64 URZ, [UR5+0x30], UR10 ;  /* 0x0000300a05ff75b2 */ /* 0x0003220008000100 */
[----:B------:R1:W1:Y:S01]  /*05d0*/  SYNCS.EXCH.64 URZ, [UR5+0x8], UR10 ;  /* 0x0000080a05ff75b2 */ /* 0x0002620008000100 */
        /* <DEDUP_REMOVED lines=9> */
[----:B------:R-:W-:Y:S01]  /*0670*/  NOP ;  /* 0x0000000000007918 */ /* 0x000fe20000000000 */
.L_x_9:
[----:B------:R-:W2:Y:S01]  /*0680*/  SHFL.IDX PT, R2, R173, RZ, 0x1f ;  /* 0x00001fffad027589 */ /* 0x000ea200000e0000 */
[----:B------:R-:W-:Y:S01]  /*0690*/  NOP ;  /* 0x0000000000007918 */ /* 0x000fe20000000000 */
[----:B--2---:R-:W-:-:S13]  /*06a0*/  ISETP.NE.AND P0, PT, R2, 0x1, PT ;  /* 0x000000010200780c */ /* 0x004fda0003f05270 */
[----:B------:R-:W-:Y:S05]  /*06b0*/  @P0 BRA `(.L_x_10) ;  /* 0x0000000000480947 */ /* 0x000fea0003800000 */
[----:B------:R-:W2:Y:S01]  /*06c0*/  S2UR UR7, SR_CgaCtaId ;  /* 0x00000000000779c3 */ /* 0x000ea20000008800 */
[----:B------:R-:W-:Y:S01]  /*06d0*/  UMOV UR9, 0x400 ;  /* 0x0000040000097882 */ /* 0x000fe20000000000 */
[----:B-1----:R-:W-:Y:S01]  /*06e0*/  UMOV UR5, 0x20 ;  /* 0x0000002000057882 */ /* 0x002fe20000000000 */
[----:B------:R-:W-:Y:S01]  /*06f0*/  UMOV UR4, 0x80 ;  /* 0x0000008000047882 */ /* 0x000fe20000000000 */
[----:B------:R-:W-:-:S04]  /*0700*/  UIADD3 UR10, UPT, UPT, -UR5, 0x100000, URZ ;  /* 0x00100000050a7890 */ /* 0x000fc8000fffe1ff */
[----:B------:R-:W-:Y:S02]  /*0710*/  USHF.L.U32 UR11, UR10, 0xb, URZ ;  /* 0x0000000b0a0b7899 */ /* 0x000fe400080006ff */
[----:B------:R-:W-:Y:S02]  /*0720*/  USHF.L.U32 UR10, UR10, 0x1, URZ ;  /* 0x000000010a0a7899 */ /* 0x000fe400080006ff */
[----:B------:R-:W-:-:S04]  /*0730*/  UIADD3 UR4, UPT, UPT, -UR4, 0x100000, URZ ;  /* 0x0010000004047890 */ /* 0x000fc8000fffe1ff */
[----:B------:R-:W-:Y:S02]  /*0740*/  USHF.L.U32 UR5, UR4, 0xb, URZ ;  /* 0x0000000b04057899 */ /* 0x000fe400080006ff */
[----:B------:R-:W-:Y:S01]  /*0750*/  USHF.L.U32 UR4, UR4, 0x1, URZ ;  /* 0x0000000104047899 */ /* 0x000fe200080006ff */
[----:B------:R-:W-:Y:S01]  /*0760*/  ELECT P0, URZ, PT ;  /* 0x0000000000ff782f */ /* 0x000fe20003800000 */
[----:B--2---:R-:W-:Y:S01]  /*0770*/  ULEA UR7, UR7, UR9, 0x18 ;  /* 0x0000000907077291 */ /* 0x004fe2000f8ec0ff */
[----:B------:R-:W1:Y:S11]  /*0780*/  FENCE.VIEW.ASYNC.S ;  /* 0x00000000000073c6 */ /* 0x000e760000000000 */
[----:B-1----:R2:W1:Y:S01]  /*0790*/  SYNCS.EXCH.64 URZ, [UR7+0x60], UR10 ;  /* 0x0000600a07ff75b2 */ /* 0x0024620008000100 */
[----:B------:R2:W1:Y:S01]  /*07a0*/  SYNCS.EXCH.64 URZ, [UR7+0x70], UR4 ;  /* 0x0000700407ff75b2 */ /* 0x0004620008000100 */
[----:B------:R2:W1:Y:S01]  /*07b0*/  SYNCS.EXCH.64 URZ, [UR7+0x68], UR10 ;  /* 0x0000680a07ff75b2 */ /* 0x0004620008000100 */
[----:B------:R2:W1:Y:S02]  /*07c0*/  SYNCS.EXCH.64 URZ, [UR7+0x78], UR4 ;  /* 0x0000780407ff75b2 */ /* 0x0004640008000100 */
[----:B--2---:R-:W-:Y:S01]  /*07d0*/  NOP ;  /* 0x0000000000007918 */ /* 0x004fe20000000000 */
.L_x_10:
[----:B------:R-:W2:Y:S01]  /*07e0*/  SHFL.IDX PT, R2, R173, RZ, 0x1f ;  /* 0x00001fffad027589 */ /* 0x000ea200000e0000 */
[----:B------:R-:W-:Y:S01]  /*07f0*/  NOP ;  /* 0x0000000000007918 */ /* 0x000fe20000000000 */
[----:B--2---:R-:W-:-:S13]  /*0800*/  ISETP.NE.AND P0, PT, R2, 0x3, PT ;  /* 0x000000030200780c */ /* 0x004fda0003f05270 */
[----:B------:R-:W-:Y:S05]  /*0810*/  @P0 BRA `(.L_x_11) ;  /* 0x0000000000300947 */ /* 0x000fea0003800000 */
[----:B-1----:R-:W1:Y:S01]  /*0820*/  S2UR UR5, SR_CgaCtaId ;  /* 0x00000000000579c3 */ /* 0x002e620000008800 */
        /* <DEDUP_REMOVED lines=8> */
[----:B-1----:R2:W1:Y:S01]  /*08b0*/  SYNCS.EXCH.64 URZ, [UR5+0x80], UR10 ;  /* 0x0000800a05ff75b2 */ /* 0x0024620008000100 */
[----:B------:R2:W1:Y:S02]  /*08c0*/  SYNCS.EXCH.64 URZ, [UR5+0x88], UR10 ;  /* 0x0000880a05ff75b2 */ /* 0x0004640008000100 */
[----:B--2---:R-:W-:Y:S01]  /*08d0*/  NOP ;  /* 0x0000000000007918 */ /* 0x004fe20000000000 */
.L_x_11:
[----:B------:R-:W2:Y:S01]  /*08e0*/  SHFL.IDX PT, R2, R173, RZ, 0x1f ;  /* 0x00001fffad027589 */ /* 0x000ea200000e0000 */
[----:B------:R-:W-:Y:S01]  /*08f0*/  NOP ;  /* 0x0000000000007918 */ /* 0x000fe20000000000 */
[----:B--2---:R-:W-:-:S13]  /*0900*/  ISETP.NE.AND P0, PT, R2, 0x4, PT ;  /* 0x000000040200780c */ /* 0x004fda0003f05270 */
[----:B------:R-:W-:Y:S05]  /*0910*/  @P0 BRA `(.L_x_12) ;  /* 0x00000000004c0947 */ /* 0x000fea0003800000 */
[----:B-1----:R-:W1:Y:S01]  /*0920*/  S2UR UR5, SR_CgaCtaId ;  /* 0x00000000000579c3 */ /* 0x002e620000008800 */
[----:B------:R-:W-:Y:S01]  /*0930*/  UMOV UR9, 0x100 ;  /* 0x0000010000097882 */ /* 0x000fe20000000000 */
[----:B------:R-:W-:Y:S01]  /*0940*/  UMOV UR7, 0x400 ;  /* 0x0000040000077882 */ /* 0x000fe20000000000 */
[----:B------:R-:W-:Y:S01]  /*0950*/  USEL UR9, UR9, 0xe0, UP2 ;  /* 0x000000e009097887 */ /* 0x000fe20009000000 */
[----:B------:R-:W-:Y:S01]  /*0960*/  UMOV UR4, 0x1 ;  /* 0x0000000100047882 */ /* 0x000fe20000000000 */
[----:B------:R-:W-:Y:S01]  /*0970*/  ELECT P0, URZ, PT ;  /* 0x0000000000ff782f */ /* 0x000fe20003800000 */
[----:B------:R-:W-:-:S04]  /*0980*/  UIADD3 UR10, UPT, UPT, -UR4, 0x100000, URZ ;  /* 0x00100000040a7890 */ /* 0x000fc8000fffe1ff */
[----:B------:R-:W-:Y:S02]  /*0990*/  USHF.L.U32 UR11, UR10, 0xb, URZ ;  /* 0x0000000b0a0b7899 */ /* 0x000fe400080006ff */
[----:B------:R-:W-:Y:S02]  /*09a0*/  USHF.L.U32 UR10, UR10, 0x1, URZ ;  /* 0x000000010a0a7899 */ /* 0x000fe400080006ff */
[----:B------:R-:W-:-:S04]  /*09b0*/  UIADD3 UR12, UPT, UPT, -UR9, 0x100000, URZ ;  /* 0x00100000090c7890 */ /* 0x000fc8000fffe1ff */
[----:B------:R-:W-:Y:S02]  /*09c0*/  USHF.L.U32 UR13, UR12, 0xb, URZ ;  /* 0x0000000b0c0d7899 */ /* 0x000fe400080006ff */
[----:B------:R-:W-:Y:S02]  /*09d0*/  USHF.L.U32 UR12, UR12, 0x1, URZ ;  /* 0x000000010c0c7899 */ /* 0x000fe400080006ff */
[----:B-1----:R-:W-:Y:S01]  /*09e0*/  ULEA UR5, UR5, UR7, 0x18 ;  /* 0x0000000705057291 */ /* 0x002fe2000f8ec0ff */
[----:B------:R-:W1:Y:S11]  /*09f0*/  FENCE.VIEW.ASYNC.S ;  /* 0x00000000000073c6 */ /* 0x000e760000000000 */
[----:B-1----:R2:W1:Y:S01]  /*0a00*/  SYNCS.EXCH.64 URZ, [UR5+0x90], UR10 ;  /* 0x0000900a05ff75b2 */ /* 0x0024620008000100 */
[----:B------:R2:W1:Y:S01]  /*0a10*/  SYNCS.EXCH.64 URZ, [UR5+0xa0], UR12 ;  /* 0x0000a00c05ff75b2 */ /* 0x0004620008000100 */
[----:B------:R2:W1:Y:S01]  /*0a20*/  SYNCS.EXCH.64 URZ, [UR5+0x98], UR10 ;  /* 0x0000980a05ff75b2 */ /* 0x0004620008000100 */
[----:B------:R2:W1:Y:S02]  /*0a30*/  SYNCS.EXCH.64 URZ, [UR5+0xa8], UR12 ;  /* 0x0000a80c05ff75b2 */ /* 0x0004640008000100 */
[----:B--2---:R-:W-:Y:S01]  /*0a40*/  NOP ;  /* 0x0000000000007918 */ /* 0x004fe20000000000 */
.L_x_12:
        /* <DEDUP_REMOVED lines=20> */
[----:B------:R2:W1:Y:S01]  /*0b90*/  SYNCS.EXCH.64 URZ, [UR7+0xd8], UR4 ;  /* 0x0000d80407ff75b2 */ /* 0x0004620008000100 */
[----:B------:R2:W1:Y:S01]  /*0ba0*/  SYNCS.EXCH.64 URZ, [UR7+0xc0], UR10 ;  /* 0x0000c00a07ff75b2 */ /* 0x0004620008000100 */
[----:B------:R2:W1:Y:S01]  /*0bb0*/  SYNCS.EXCH.64 URZ, [UR7+0xe0], UR4 ;  /* 0x0000e00407ff75b2 */ /* 0x0004620008000100 */
[----:B------:R2:W1:Y:S01]  /*0bc0*/  SYNCS.EXCH.64 URZ, [UR7+0xc8], UR10 ;  /* 0x0000c80a07ff75b2 */ /* 0x0004620008000100 */
[----:B------:R2:W1:Y:S02]  /*0bd0*/  SYNCS.EXCH.64 URZ, [UR7+0xe8], UR4 ;  /* 0x0000e80407ff75b2 */ /* 0x0004640008000100 */
[----:B--2---:R-:W-:Y:S01]  /*0be0*/  NOP ;  /* 0x0000000000007918 */ /* 0x004fe20000000000 */
.L_x_13:
        /* <DEDUP_REMOVED lines=18> */
.L_x_14:
[----:B-1----:R-:W1:Y:S01]  /*0d10*/  S2UR UR5, SR_CTAID.X ;  /* 0x00000000000579c3 */ /* 0x002e620000002500 */
[----:B------:R-:W-:-:S05]  /*0d20*/  CS2R.32 R170, SR_CgaSize ;  /* 0x0000000000aa7805 */ /* 0x000fca0000008a00 */
[----:B------:R-:W-:-:S05]  /*0d30*/  IMAD R170, R170, -0xa0, RZ ;  /* 0xffffff60aaaa7824 */ /* 0x000fca00078e02ff */
[----:B------:R-:W-:-:S14]  /*0d40*/  R2UR UR9, R170 ;  /* 0x00000000aa0972ca */ /* 0x000fdc00000e0000 */
[----:B------:R-:W2:Y:S01]  /*0d50*/  LDCU UR9, c[0x0][UR9+0x2b0] ;  /* 0x00005600090977ac */ /* 0x000ea20008000800 */
[----:B------:R-:W-:Y:S01]  /*0d60*/  NOP ;  /* 0x0000000000007918 */ /* 0x000fe20000000000 */
[----:B------:R-:W-:-:S05]  /*0d70*/  CS2R.32 R170, SR_CgaSize ;  /* 0x0000000000aa7805 */ /* 0x000fca0000008a00 */
[----:B------:R-:W-:-:S05]  /*0d80*/  IMAD R170, R170, -0xa0, RZ ;  /* 0xffffff60aaaa7824 */ /* 0x000fca00078e02ff */
[----:B------:R-:W-:-:S14]  /*0d90*/  R2UR UR7, R170 ;  /* 0x00000000aa0772ca */ /* 0x000fdc00000e0000 */
[----:B------:R-:W3:Y:S01]  /*0da0*/  LDCU UR7, c[0x0][UR7+0x2b4] ;  /* 0x00005680070777ac */ /* 0x000ee20008000800 */
[----:B------:R-:W4:Y:S08]  /*0db0*/  S2UR UR4, SR_CTAID.Y ;  /* 0x00000000000479c3 */ /* 0x000f300000002600 */
[----:B------:R-:W3:Y:S01]  /*0dc0*/  LDC R9, c[0x0][0xb24] ;  /* 0x0002c900ff097b82 */ /* 0x000ee20000000800 */
[----:B-1----:R-:W-:-:S02]  /*0dd0*/  I2FP.F32.U32 R5, UR5 ;  /* 0x0000000500057c45 */ /* 0x002fc40008201000 */
[----:B------:R-:W-:-:S05]  /*0de0*/  CS2R.32 R3, SR_CgaSize ;  /* 0x0000000000037805 */ /* 0x000fca0000008a00 */
[----:B------:R-:W-:-:S06]  /*0df0*/  IMAD R3, R3, -0xa0, RZ ;  /* 0xffffff6003037824 */ /* 0x000fcc00078e02ff */
[----:B------:R-:W1:Y:S01]  /*0e00*/  LDC R3, c[0x0][R3+0x2a0] ;  /* 0x0000a80003037b82 */ /* 0x000e620000000800 */
[----:B------:R-:W-:Y:S01]  /*0e10*/  MOV R21, UR5 ;  /* 0x0000000500157c02 */ /* 0x000fe20008000f00 */
[----:B--2---:R-:W-:Y:S01]  /*0e20*/  FMUL R5, R5, UR9 ;  /* 0x0000000905057c20 */ /* 0x004fe20008400000 */
[----:B----4-:R-:W-:Y:S02]  /*0e30*/  I2FP.F32.U32 R4, UR4 ;  /* 0x0000000400047c45 */ /* 0x010fe40008201000 */
[----:B------:R-:W-:-:S05]  /*0e40*/  CS2R.32 R2, SR_CgaSize ;  /* 0x0000000000027805 */ /* 0x000fca0000008a00 */
[----:B------:R-:W-:-:S06]  /*0e50*/  IMAD R2, R2, -0xa0, RZ ;  /* 0xffffff6002027824 */ /* 0x000fcc00078e02ff */
[----:B------:R-:W2:Y:S01]  /*0e60*/  LDC R2, c[0x0][R2+0x2a4] ;  /* 0x0000a90002027b82 */ /* 0x000ea20000000800 */
[----:B------:R-:W4:Y:S01]  /*0e70*/  F2I.U32.TRUNC.NTZ R170, R5 ;  /* 0x0000000500aa7305 */ /* 0x000f22000020f000 */
[----:B------:R-:W-:Y:S01]  /*0e80*/  MOV R20, UR4 ;  /* 0x0000000400147c02 */ /* 0x000fe20008000f00 */
[----:B---3--:R-:W-:-:S05]  /*0e90*/  FMUL R4, R4, UR7 ;  /* 0x0000000704047c20 */ /* 0x008fca0008400000 */
[----:B------:R-:W-:Y:S01]  /*0ea0*/  BAR.SYNC.DEFER_BLOCKING 0x0 ;  /* 0x0000000000007b1d */ /* 0x000fe20000010000 */
[----:B------:R-:W-:-:S05]  /*0eb0*/  ISETP.GE.AND P0, PT, R9, 0x1, PT ;  /* 0x000000010900780c */ /* 0x000fca0003f06270 */
[----:B------:R-:W3:Y:S02]  /*0ec0*/  F2I.U32.TRUNC.NTZ R147, R4 ;  /* 0x0000000400937305 */ /* 0x000ee4000020f000 */
[----:B------:R-:W2:Y:S01]  /*0ed0*/  S2UR UR36, SR_CTAID.Z ;  /* 0x00000000002479c3 */ /* 0x000ea20000002700 */
[----:B----4-:R-:W-:-:S05]  /*0ee0*/  IADD3 R170, PT, PT, -R170, RZ, RZ ;  /* 0x000000ffaaaa7210 */ /* 0x010fca0007ffe1ff */
[----:B-1----:R-:W-:Y:S01]  /*0ef0*/  IMAD R170, R3, R170, UR5 ;  /* 0x0000000503aa7e24 */ /* 0x002fe2000f8e02aa */
[----:B---3--:R-:W-:-:S05]  /*0f00*/  IADD3 R147, PT, PT, -R147, RZ, RZ ;  /* 0x000000ff93937210 */ /* 0x008fca0007ffe1ff */
[----:B--2---:R-:W-:Y:S01]  /*0f10*/  IMAD R147, R2, R147, UR4 ;  /* 0x0000000402937e24 */ /* 0x004fe2000f8e0293 */
[----:B------:R-:W-:Y:S06]  /*0f20*/  @!P0 BRA `(.L_x_15) ;  /* 0x0000000000b88947 */ /* 0x000fec0003800000 */
[----:B------:R-:W1:Y:S01]  /*0f30*/  LDC.64 R4, c[0x0][0xb18] ;  /* 0x0002c600ff047b82 */ /* 0x000e620000000a00 */
[----:B------:R-:W-:-:S07]  /*0f40*/  ISETP.NE.AND P0, PT, R9, 0x1, PT ;  /* 0x000000010900780c */ /* 0x000fce0003f05270 */
[----:B------:R-:W2:Y:S08]  /*0f50*/  LDC R10, c[0x0][0xb0c] ;  /* 0x0002c300ff0a7b82 */ /* 0x000eb00000000800 */
[----:B------:R-:W3:Y:S08]  /*0f60*/  LDC R11, c[0x0][0x370] ;  /* 0x0000dc00ff0b7b82 */ /* 0x000ef00000000800 */
[----:B------:R-:W4:Y:S01]  /*0f70*/  LDC R12, c[0x0][0x374] ;  /* 0x0000dd00ff0c7b82 */ /* 0x000f220000000800 */
[----:B-1----:R-:W-:-:S07]  /*0f80*/  ISETP.NE.AND P1, PT, R4, 0x1, PT ;  /* 0x000000010400780c */ /* 0x002fce0003f25270 */
[----:B------:R-:W3:Y:S01]  /*0f90*/  LDC.64 R6, c[0x0][0xb10] ;  /* 0x0002c400ff067b82 */ /* 0x000ee20000000a00 */
[----:B--2---:R-:W-:-:S07]  /*0fa0*/  ISETP.NE.AND P2, PT, R10, 0x1, PT ;  /* 0x000000010a00780c */ /* 0x004fce0003f45270 */
[----:B------:R-:W1:Y:S08]  /*0fb0*/  LDC R8, c[0x0][0xb20] ;  /* 0x0002c800ff087b82 */ /* 0x000e700000000800 */
[----:B------:R-:W2:Y:S01]  /*0fc0*/  LDC.64 R2, c[0x0][0xb28] ;  /* 0x0002ca00ff027b82 */ /* 0x000ea20000000a00 */
[----:B----4-:R-:W-:-:S04]  /*0fd0*/  IMAD.HI.U32 R13, R12, R5, RZ ;  /* 0x000000050c0d7227 */ /* 0x010fc800078e00ff */
[----:B------:R-:W-:-:S04]  /*0fe0*/  IMAD.HI.U32 R5, R20, R5, RZ ;  /* 0x0000000514057227 */ /* 0x000fc800078e00ff */
[----:B---3--:R-:W-:-:S04]  /*0ff0*/  IMAD.HI.U32 R14, R11, R6, RZ ;  /* 0x000000060b0e7227 */ /* 0x008fc800078e00ff */
[C---:B------:R-:W-:Y:S01]  /*1000*/  IMAD.HI.U32 R16, R21.reuse, R6, RZ ;  /* 0x0000000615107227 */ /* 0x040fe200078e00ff */
[-C--:B------:R-:W-:Y:S02]  /*1010*/  @P2 SHF.R.U32.HI R11, RZ, R7.reuse, R14 ;  /* 0x00000007ff0b2219 */ /* 0x080fe4000001160e */
[-C--:B-1----:R-:W-:Y:S02]  /*1020*/  @P1 SHF.R.U32.HI R12, RZ, R8.reuse, R13 ;  /* 0x00000008ff0c1219 */ /* 0x082fe4000001160d */
[----:B------:R-:W-:Y:S02]  /*1030*/  SHF.R.U32.HI R5, RZ, R8, R5 ;  /* 0x00000008ff057219 */ /* 0x000fe40000011605 */
[----:B------:R-:W-:Y:S02]  /*1040*/  SHF.R.U32.HI R16, RZ, R7, R16 ;  /* 0x00000007ff107219 */ /* 0x000fe40000011610 */
[----:B------:R-:W-:Y:S01]  /*1050*/  SEL R5, R20, R5, !P1 ;  /* 0x0000000514057207 */ /* 0x000fe20004800000 */
[----:B--2---:R-:W-:Y:S01]  /*1060*/  IMAD.HI.U32 R14, R12, R2, RZ ;  /* 0x000000020c0e7227 */ /* 0x004fe200078e00ff */
[----:B------:R-:W-:-:S02]  /*1070*/  SEL R7, R21, R16, !P2 ;  /* 0x0000001015077207 */ /* 0x000fc40005000000 */
[----:B------:R-:W-:Y:S01]  /*1080*/  IADD3 R13, PT, PT, -R5, RZ, RZ ;  /* 0x000000ff050d7210 */ /* 0x000fe20007ffe1ff */
[----:B------:R-:W-:Y:S01]  /*1090*/  IMAD.HI.U32 R6, R11, R2, RZ ;  /* 0x000000020b067227 */ /* 0x000fe200078e00ff */
[----:B------:R-:W-:-:S03]  /*10a0*/  @P0 SHF.R.U32.HI R12, RZ, R3, R14 ;  /* 0x00000003ff0c0219 */ /* 0x000fc6000001160e */
[----:B------:R-:W-:Y:S01]  /*10b0*/  IMAD R13, R4, R13, R20 ;  /* 0x0000000d040d7224 */ /* 0x000fe200078e0214 */
[----:B------:R-:W-:Y:S01]  /*10c0*/  @P0 SHF.R.U32.HI R11, RZ, R3, R6 ;  /* 0x00000003ff0b0219 */ /* 0x000fe20000011606 */
[----:B------:R-:W-:-:S04]  /*10d0*/  IMAD R12, R12, R9, RZ ;  /* 0x000000090c0c7224 */ /* 0x000fc800078e02ff */
[----:B------:R-:W-:Y:S01]  /*10e0*/  IMAD R6, R11, R9, RZ ;  /* 0x000000090b067224 */ /* 0x000fe200078e02ff */
[----:B------:R-:W-:-:S04]  /*10f0*/  ISETP.GE.AND P1, PT, R5, R12, PT ;  /* 0x0000000c0500720c */ /* 0x000fc80003f26270 */
[----:B------:R-:W-:Y:S01]  /*1100*/  ISETP.GE.OR P1, PT, R7, R6, P1 ;  /* 0x000000060700720c */ /* 0x000fe20000f26670 */
[----:B------:R-:W-:-:S05]  /*1110*/  IMAD.HI.U32 R6, R5, R2, RZ ;  /* 0x0000000205067227 */ /* 0x000fca00078e00ff */
[----:B------:R-:W-:-:S04]  /*1120*/  SHF.R.U32.HI R6, RZ, R3, R6 ;  /* 0x00000003ff067219 */ /* 0x000fc80000011606 */
[----:B------:R-:W-:-:S03]  /*1130*/  SEL R6, R5, R6, !P0 ;  /* 0x0000000605067207 */ /* 0x000fc60004000000 */
[----:B------:R-:W-:Y:S01]  /*1140*/  @!P1 IMAD.HI.U32 R8, R7, R2, RZ ;  /* 0x0000000207089227 */ /* 0x000fe200078e00ff */
[----:B------:R-:W-:-:S04]  /*1150*/  IADD3 R2, PT, PT, -R6, RZ, RZ ;  /* 0x000000ff06027210 */ /* 0x000fc80007ffe1ff */
[----:B------:R-:W-:Y:S01]  /*1160*/  @!P1 SHF.R.U32.HI R8, RZ, R3, R8 ;  /* 0x00000003ff089219 */ /* 0x000fe20000011608 */
[----:B------:R-:W-:-:S03]  /*1170*/  IMAD R2, R9, R2, R5 ;  /* 0x0000000209027224 */ /* 0x000fc600078e0205 */
[----:B------:R-:W-:-:S05]  /*1180*/  @!P1 SEL R3, R7, R8, !P0 ;  /* 0x0000000807039207 */ /* 0x000fca0004000000 */
[--C-:B------:R-:W-:Y:S02]  /*1190*/  @!P1 IMAD.IADD R6, R6, 0x1, -R3.reuse ;  /* 0x0000000106069824 */ /* 0x100fe400078e0a03 */
[----:B------:R-:W-:Y:S01]  /*11a0*/  @!P1 IMAD R3, R2, R11, R3 ;  /* 0x0000000b02039224 */ /* 0x000fe200078e0203 */
[----:B------:R-:W-:Y:S01]  /*11b0*/  IADD3 R2, PT, PT, -R7, RZ, RZ ;  /* 0x000000ff07027210 */ /* 0x000fe20007ffe1ff */
[----:B------:R-:W-:Y:S02]  /*11c0*/  @!P1 IMAD R5, R6, R9, R7 ;  /* 0x0000000906059224 */ /* 0x000fe400078e0207 */
[----:B------:R-:W-:Y:S02]  /*11d0*/  @!P1 IMAD.MOV.U32 R7, RZ, RZ, R3 ;  /* 0x000000ffff079224 */ /* 0x000fe400078e0003 */
[----:B------:R-:W-:Y:S02]  /*11e0*/  IMAD R2, R10, R2, R21 ;  /* 0x000000020a027224 */ /* 0x000fe400078e0215 */
[----:B------:R-:W-:-:S02]  /*11f0*/  IMAD R20, R5, R4, R13 ;  /* 0x0000000405147224 */ /* 0x000fc400078e020d */
[----:B------:R-:W-:Y:S02]  /*1200*/  IMAD R21, R7, R10, R2 ;  /* 0x0000000a07157224 */ /* 0x000fe400078e0202 */
.L_x_15:
[----:B------:R-:W1:Y:S01]  /*1210*/  LDCU UR4, c[0x0][0xb30] ;  /* 0x00016600ff0477ac */ /* 0x000e620008000800 */
[----:B------:R-:W2:Y:S08]  /*1220*/  S2UR UR37, SR_CgaCtaId ;  /* 0x00000000002579c3 */ /* 0x000eb00000008800 */
[----:B------:R-:W3:Y:S01]  /*1230*/  LDC R72, c[0x0][0xb24] ;  /* 0x0002c900ff487b82 */ /* 0x000ee20000000800 */
[----:B-1----:R-:W-:-:S09]  /*1240*/  UISETP.NE.AND UP1, UPT, UR4, 0x1, UPT ;  /* 0x000000010400788c */ /* 0x002fd2000bf25270 */
[----:B--2---:R-:W-:Y:S05]  /*1250*/  BRA.U UP1, `(.L_x_16) ;  /* 0x0000000101407547 */ /* 0x004fea000b800000 */
[----:B------:R-:W1:Y:S08]  /*1260*/  LDC.64 R4, c[0x0][0xb10] ;  /* 0x0002c400ff047b82 */ /* 0x000e700000000a00 */
[----:B------:R-:W2:Y:S08]  /*1270*/  LDC.64 R2, c[0x0][0xb18] ;  /* 0x0002c600ff027b82 */ /* 0x000eb00000000a00 */
[----:B------:R-:W4:Y:S08]  /*1280*/  LDC R6, c[0x0][0xb20] ;  /* 0x0002c800ff067b82 */ /* 0x000f300000000800 */
[----:B------:R-:W3:Y:S01]  /*1290*/  LDC R8, c[0x0][0xb0c] ;  /* 0x0002c300ff087b82 */ /* 0x000ee20000000800 */
[----:B-1----:R-:W-:-:S05]  /*12a0*/  IMAD.HI.U32 R4, R21, R4, RZ ;  /* 0x0000000415047227 */ /* 0x002fca00078e00ff */
[----:B------:R-:W-:Y:S01]  /*12b0*/  SHF.R.U32.HI R4, RZ, R5, R4 ;  /* 0x00000005ff047219 */ /* 0x000fe20000011604 */
[----:B--2---:R-:W-:Y:S01]  /*12c0*/  IMAD.HI.U32 R3, R20, R3, RZ ;  /* 0x0000000314037227 */ /* 0x004fe200078e00ff */
[----:B------:R-:W-:-:S04]  /*12d0*/  ISETP.NE.AND P0, PT, R2, 0x1, PT ;  /* 0x000000010200780c */ /* 0x000fc80003f05270 */
[----:B----4-:R-:W-:-:S04]  /*12e0*/  SHF.R.U32.HI R3, RZ, R6, R3 ;  /* 0x00000006ff037219 */ /* 0x010fc80000011603 */
[----:B------:R-:W-:Y:S02]  /*12f0*/  SEL R3, R20, R3, !P0 ;  /* 0x0000000314037207 */ /* 0x000fe40004000000 */
[----:B---3--:R-:W-:-:S04]  /*1300*/  ISETP.NE.AND P1, PT, R8, 0x1, PT ;  /* 0x000000010800780c */ /* 0x008fc80003f25270 */
[----:B------:R-:W-:-:S05]  /*1310*/  SEL R4, R21, R4, !P1 ;  /* 0x0000000415047207 */ /* 0x000fca0004800000 */
[----:B------:R-:W-:Y:S02]  /*1320*/  IMAD.IADD R5, R3, 0x1, -R4 ;  /* 0x0000000103057824 */ /* 0x000fe400078e0a04 */
[----:B------:R-:W-:Y:S02]  /*1330*/  IMAD.IADD R3, R4, 0x1, -R3 ;  /* 0x0000000104037824 */ /* 0x000fe400078e0a03 */
[----:B------:R-:W-:Y:S02]  /*1340*/  IMAD R21, R5, R8, R21 ;  /* 0x0000000805157224 */ /* 0x000fe400078e0215 */
[----:B------:R-:W-:-:S07]  /*1350*/  IMAD R20, R3, R2, R20 ;  /* 0x0000000203147224 */ /* 0x000fce00078e0214 */
.L_x_16:
[----:B------:R-:W-:Y:S01]  /*1360*/  BAR.SYNC.DEFER_BLOCKING 0x0 ;  /* 0x0000000000007b1d */ /* 0x000fe20000010000 */
[----:B------:R-:W-:Y:S01]  /*1370*/  UISETP.NE.AND UP1, UPT, UR8, 0x2, UPT ;  /* 0x000000020800788c */ /* 0x000fe2000bf25270 */
[----:B------:R-:W-:Y:S02]  /*1380*/  ISETP.NE.OR P5, PT, R0, 0x2, !P5 ;  /* 0x000000020000780c */ /* 0x000fe40006fa5670 */
[----:B------:R-:W-:-:S06]  /*1390*/  LOP3.LUT R2, R189, 0x1f, RZ, 0xc0, !PT ;  /* 0x0000001fbd027812 */ /* 0x000fcc00078ec0ff */
[----:B------:R-:W-:Y:S05]  /*13a0*/  BRA.U UP1, `(.L_x_17) ;  /* 0x00000011019c7547 */ /* 0x000fea000b800000 */
[----:B------:R-:W1:Y:S01]  /*13b0*/  LDCU UR13, c[0x0][0x38c] ;  /* 0x00007180ff0d77ac */ /* 0x000e620008000800 */
[----:B------:R-:W2:Y:S01]  /*13c0*/  LDC R9, c[0x0][0x370] ;  /* 0x0000dc00ff097b82 */ /* 0x000ea20000000800 */
[----:B------:R-:W-:Y:S01]  /*13d0*/  PLOP3.LUT P1, PT, PT, PT, UP2, 0x80, 0x8 ;  /* 0x000000000008781c */ /* 0x000fe20003f2f028 */
[----:B------:R-:W-:Y:S01]  /*13e0*/  IMAD.MOV.U32 R15, RZ, RZ, 0x1 ;  /* 0x00000001ff0f7424 */ /* 0x000fe200078e00ff */
[----:B------:R-:W-:Y:S01]  /*13f0*/  ISETP.EQ.OR P4, PT, R2, RZ, P5 ;  /* 0x000000ff0200720c */ /* 0x000fe20002f82670 */
[----:B------:R-:W-:Y:S01]  /*1400*/  IMAD.MOV.U32 R14, RZ, RZ, RZ ;  /* 0x000000ffff0e7224 */ /* 0x000fe200078e00ff */
[----:B------:R-:W-:Y:S02]  /*1410*/  PLOP3.LUT P1, PT, P1, PT, PT, 0x8, 0x80 ;  /* 0x000000000080781c */ /* 0x000fe40000f2e170 */
[----:B------:R-:W-:Y:S01]  /*1420*/  CS2R R12, SRZ ;  /* 0x00000000000c7805 */ /* 0x000fe2000001ff00 */
[----:B------:R-:W-:Y:S01]  /*1430*/  IMAD.MOV.U32 R10, RZ, RZ, 0x1 ;  /* 0x00000001ff0a7424 */ /* 0x000fe200078e00ff */
[----:B------:R-:W4:Y:S01]  /*1440*/  LDC R0, c[0x0][0x374] ;  /* 0x0000dd00ff007b82 */ /* 0x000f220000000800 */
[----:B------:R-:W2:Y:S01]  /*1450*/  LDCU.64 UR22, c[0x0][0x348] ;  /* 0x00006900ff1677ac */ /* 0x000ea20008000a00 */
[----:B------:R-:W-:Y:S01]  /*1460*/  UMOV UR6, URZ ;  /* 0x000000ff00067c82 */ /* 0x000fe20008000000 */
[----:B-1----:R-:W-:-:S04]  /*1470*/  UIADD3 UR5, UPT, UPT, UR13, 0x1f, URZ ;  /* 0x0000001f0d057890 */ /* 0x002fc8000fffe0ff */
[----:B------:R-:W-:-:S04]  /*1480*/  USHF.R.S32.HI UR4, URZ, 0x1f, UR5 ;  /* 0x0000001fff047899 */ /* 0x000fc80008011405 */
[----:B------:R-:W-:-:S04]  /*1490*/  ULEA.HI UR4, UR4, UR5, URZ, 0x5 ;  /* 0x0000000504047291 */ /* 0x000fc8000f8f28ff */
[----:B------:R-:W-:Y:S02]  /*14a0*/  USHF.R.S32.HI UR15, URZ, 0x5, UR4 ;  /* 0x00000005ff0f7899 */ /* 0x000fe40008011404 */
[----:B------:R-:W-:Y:S02]  /*14b0*/  UIADD3 UR4, UPT, UPT, UR13, -0x1, URZ ;  /* 0xffffffff0d047890 */ /* 0x000fe4000fffe0ff */
[----:B------:R-:W-:Y:S02]  /*14c0*/  UISETP.LT.U32.AND UP0, UPT, UR15, 0x6, UPT ;  /* 0x000000060f00788c */ /* 0x000fe4000bf01070 */
[----:B------:R-:W-:Y:S02]  /*14d0*/  UISETP.GE.U32.AND UP1, UPT, UR4, -0x3f, UPT ;  /* 0xffffffc10400788c */ /* 0x000fe4000bf26070 */
[----:B------:R-:W-:Y:S02]  /*14e0*/  USEL UR14, UR15, 0x6, UP0 ;  /* 0x000000060f0e7887 */ /* 0x000fe40008000000 */
[----:B------:R-:W-:-:S02]  /*14f0*/  UIADD3 UR13, UPT, UPT, UR13, 0x3e, URZ ;  /* 0x0000003e0d0d7890 */ /* 0x000fc4000fffe0ff */
[----:B------:R-:W-:Y:S02]  /*1500*/  UIADD3 UR5, UPT, UPT, UR14, -0x1, URZ ;  /* 0xffffffff0e057890 */ /* 0x000fe4000fffe0ff */
[----:B------:R-:W-:-:S03]  /*1510*/  UIADD3 UR7, UPT, UPT, UR15, -UR14, URZ ;  /* 0x8000000e0f077290 */ /* 0x000fc6000fffe0ff */
[----:B------:R-:W-:-:S04]  /*1520*/  @UP1 UIADD3 UR5, UPT, UPT, UR14, URZ, URZ ;  /* 0x000000ff0e051290 */ /* 0x000fc8000fffe0ff */
[----:B--2---:R-:W-:-:S12]  /*1530*/  UIADD3 UR5, UPT, UPT, UR5, 0x1, URZ ;  /* 0x0000000105057890 */ /* 0x004fd8000fffe0ff */
.L_x_35:
[----:B------:R-:W-:Y:S01]  /*1540*/  UISETP.NE.AND UP0, UPT, UR37, URZ, UPT ;  /* 0x000000ff2500728c */ /* 0x000fe2000bf05270 */
[----:B------:R-:W1:Y:S08]  /*1550*/  S2UR UR37, SR_CgaCtaId ;  /* 0x00000000002579c3 */ /* 0x000e700000008800 */
[----:B------:R-:W-:Y:S05]  /*1560*/  BRA.U UP0, `(.L_x_18) ;  /* 0x0000000100347547 */ /* 0x000fea000b800000 */
[----:B------:R-:W2:Y:S01]  /*1570*/  S2R R2, SR_CgaCtaId ;  /* 0x0000000000027919 */ /* 0x000ea20000008800 */
[----:B------:R-:W-:-:S04]  /*1580*/  MOV R3, 0x400 ;  /* 0x0000040000037802 */ /* 0x000fc80000000f00 */
[----:B--2---:R-:W-:Y:S02]  /*1590*/  LEA R3, R2, R3, 0x18 ;  /* 0x0000000302037211 */ /* 0x004fe400078ec0ff */
[----:B------:R-:W-:-:S03]  /*15a0*/  SHF.L.U32 R2, R10, 0x1f, RZ ;  /* 0x0000001f0a027819 */ /* 0x000fc600000006ff */
[----:B------:R-:W-:-:S04]  /*15b0*/  IMAD R3, R12, 0x8, R3 ;  /* 0x000000080c037824 */ /* 0x000fc800078e0203 */
[----:B------:R-:W2:Y:S02]  /*15c0*/  SYNCS.PHASECHK.TRANS64.TRYWAIT P0, [R3+URZ+0x100], R2 ;  /* 0x00010002030075a7 */ /* 0x000ea400080011ff */
[----:B--2---:R-:W-:Y:S05]  /*15d0*/  @!P0 BRA `(.L_x_19) ;  /* 0x0000006c00088947 */ /* 0x004fea0003800000 */
.L_x_108:
[----:B------:R-:W-:Y:S01]  /*15e0*/  VIADD R12, R12, 0x1 ;  /* 0x000000010c0c7836 */ /* 0x000fe20000000000 */
[----:B------:R2:W-:Y:S04]  /*15f0*/  SYNCS.ARRIVE.TRANS64.A1T0 RZ, [R3+URZ+0xf0], RZ ;  /* 0x0000f0ff03ff79a7 */ /* 0x0005e800081000ff */
[----:B------:R-:W-:-:S04]  /*1600*/  ISETP.NE.AND P0, PT, R12, 0x2, PT ;  /* 0x000000020c00780c */ /* 0x000fc80003f05270 */
[----:B------:R-:W-:Y:S02]  /*1610*/  SEL R12, R12, RZ, P0 ;  /* 0x000000ff0c0c7207 */ /* 0x000fe40000000000 */
[----:B--2---:R-:W-:-:S04]  /*1620*/  SEL R3, RZ, 0x1, P0 ;  /* 0x00000001ff037807 */ /* 0x004fc80000000000 */
[----:B------:R-:W-:-:S07]  /*1630*/  LOP3.LUT R10, R10, R3, RZ, 0x3c, !PT ;  /* 0x000000030a0a7212 */ /* 0x000fce00078e3cff */
.L_x_18:
[----:B------:R-:W-:Y:S01]  /*1640*/  UMOV UR4, 0x400 ;  /* 0x0000040000047882 */ /* 0x000fe20000000000 */
[----:B------:R-:W-:Y:S01]  /*1650*/  SHF.L.U32 R2, R15, 0x1f, RZ ;  /* 0x0000001f0f027819 */ /* 0x000fe200000006ff */
[----:B-1----:R-:W-:Y:S01]  /*1660*/  ULEA UR4, UR37, UR4, 0x18 ;  /* 0x0000000425047291 */ /* 0x002fe2000f8ec0ff */
[----:B------:R-:W-:Y:S01]  /*1670*/  R2UR UR35, R21 ;  /* 0x00000000152372ca */ /* 0x000fe200000e0000 */
[----:B------:R-:W-:Y:S01]  /*1680*/  UISETP.GE.U32.AND UP0, UPT, UR13, 0x3f, UPT ;  /* 0x0000003f0d00788c */ /* 0x000fe2000bf06070 */
[----:B------:R-:W-:Y:S01]  /*1690*/  R2UR UR11, R20 ;  /* 0x00000000140b72ca */ /* 0x000fe200000e0000 */
[----:B------:R-:W-:Y:S01]  /*16a0*/  ULEA UR8, UR6, UR4, 0x3 ;  /* 0x0000000406087291 */ /* 0x000fe2000f8e18ff */
[----:B------:R-:W-:-:S08]  /*16b0*/  UMOV UR24, URZ ;  /* 0x000000ff00187c82 */ /* 0x000fd00008000000 */
[----:B------:R1:W2:Y:S01]  /*16c0*/  SYNCS.PHASECHK.TRANS64.TRYWAIT P0, [UR8+0x30], R2 ;  /* 0x00003002ff0075a7 */ /* 0x0002a20008001108 */
[----:B------:R-:W-:Y:S02]  /*16d0*/  USHF.L.U32 UR35, UR35, 0x7, URZ ;  /* 0x0000000723237899 */ /* 0x000fe400080006ff */
[----:B------:R-:W-:Y:S01]  /*16e0*/  USHF.L.U32 UR11, UR11, 0x7, URZ ;  /* 0x000000070b0b7899 */ /* 0x000fe200080006ff */
[----:B------:R-:W-:Y:S11]  /*16f0*/  BRA.U !UP0, `(.L_x_20) ;  /* 0x0000000108a47547 */ /* 0x000ff6000b800000 */
[----:B------:R-:W-:Y:S01]  /*1700*/  UMOV UR16, URZ ;  /* 0x000000ff00107c82 */ /* 0x000fe20008000000 */
[----:B------:R-:W-:-:S05]  /*1710*/  UMOV UR17, UR6 ;  /* 0x0000000600117c82 */ /* 0x000fca0008000000 */
.L_x_25:
[----:B-1----:R-:W-:Y:S01]  /*1720*/  ULEA UR33, UR17, UR4, 0x3 ;  /* 0x0000000411217291 */ /* 0x002fe2000f8e18ff */
[----:B--2---:R-:W-:Y:S01]  /*1730*/  @!P5 MOV R3, 0x2000 ;  /* 0x000020000003d802 */ /* 0x004fe20000000f00 */
[----:B--2---:R-:W-:Y:S10]  /*1740*/  @P0 BRA `(.L_x_21) ;  /* 0x00000000000c0947 */ /* 0x004ff40003800000 */
[----:B------:R-:W-:-:S04]  /*1750*/  SHF.L.U32 R5, R15, 0x1f, RZ ;  /* 0x0000001f0f057819 */ /* 0x000fc800000006ff */
[----:B------:R-:W2:Y:S02]  /*1760*/  SYNCS.PHASECHK.TRANS64.TRYWAIT P0, [UR33+0x30], R5 ;  /* 0x00003005ff0075a7 */ /* 0x000ea40008001121 */
[----:B--2---:R-:W-:Y:S05]  /*1770*/  @!P0 BRA `(.L_x_22) ;  /* 0x0000006800b48947 */ /* 0x004fea0003800000 */
.L_x_21:
[----:B------:R2:W-:Y:S01]  /*1780*/  @!P5 SYNCS.ARRIVE.TRANS64 RZ, [UR33], R3 ;  /* 0x00000003ffffd9a7 */ /* 0x0005e20008000021 */
[----:B------:R-:W-:Y:S04]  /*1790*/  BSSY.RECONVERGENT B0, `(.L_x_23) ;  /* 0x0000003000007945 */ /* 0x000fe80003800200 */
[----:B------:R-:W-:Y:S05]  /*17a0*/  @P4 BRA `(.L_x_24) ;  /* 0x0000000000044947 */ /* 0x000fea0003800000 */
[----:B------:R-:W-:Y:S05]  /*17b0*/  BPT.TRAP 0x1 ;  /* 0x000000040000795c */ /* 0x000fea0000300000 */
.L_x_24:
[----:B------:R-:W-:Y:S05]  /*17c0*/  BSYNC.RECONVERGENT B0 ;  /* 0x0000000000007941 */ /* 0x000fea0003800200 */
.L_x_23:
[----:B------:R-:W-:Y:S02]  /*17d0*/  UIADD3 UR6, UPT, UPT, UR17, 0x1, URZ ;  /* 0x0000000111067890 */ /* 0x000fe4000fffe0ff */
[----:B------:R-:W-:Y:S02]  /*17e0*/  UIADD3 UR26, UP1, UPT, UR22, 0x80, URZ ;  /* 0x00000080161a7890 */ /* 0x000fe4000ff3e0ff */
[----:B------:R-:W-:Y:S02]  /*17f0*/  UISETP.NE.AND UP0, UPT, UR6, 0x6, UPT ;  /* 0x000000060600788c */ /* 0x000fe4000bf05270 */
[----:B------:R-:W-:Y:S02]  /*1800*/  USHF.L.U32 UR34, UR16, 0x5, URZ ;  /* 0x0000000510227899 */ /* 0x000fe400080006ff */
[----:B------:R-:W-:Y:S02]  /*1810*/  USEL UR9, URZ, 0x1, UP0 ;  /* 0x00000001ff097887 */ /* 0x000fe40008000000 */
[----:B------:R-:W-:-:S02]  /*1820*/  USEL UR6, UR6, URZ, UP0 ;  /* 0x000000ff06067287 */ /* 0x000fc40008000000 */
[----:B------:R-:W-:Y:S02]  /*1830*/  UIADD3 UR20, UP0, UPT, UR22, 0x180, URZ ;  /* 0x0000018016147890 */ /* 0x000fe4000ff1e0ff */
[----:B------:R-:W-:Y:S01]  /*1840*/  ULEA UR8, UR6, UR4, 0x3 ;  /* 0x0000000406087291 */ /* 0x000fe2000f8e18ff */
[----:B------:R-:W-:Y:S01]  /*1850*/  LOP3.LUT R15, R15, UR9, RZ, 0x3c, !PT ;  /* 0x000000090f0f7c12 */ /* 0x000fe2000f8e3cff */
[----:B------:R-:W-:Y:S02]  /*1860*/  UIADD3.X UR27, UPT, UPT, URZ, UR23, URZ, UP1, !UPT ;  /* 0x00000017ff1b7290 */ /* 0x000fe40008ffe4ff */
[----:B------:R-:W-:Y:S01]  /*1870*/  UIADD3.X UR21, UPT, UPT, URZ, UR23, URZ, UP0, !UPT ;  /* 0x00000017ff157290 */ /* 0x000fe200087fe4ff */
[----:B-1----:R-:W-:Y:S01]  /*1880*/  SHF.L.U32 R2, R15, 0x1f, RZ ;  /* 0x0000001f0f027819 */ /* 0x002fe200000006ff */
[----:B------:R-:W-:Y:S01]  /*1890*/  UMOV UR18, 0x0 ;  /* 0x0000000000127882 */ /* 0x000fe20000000000 */
[----:B------:R-:W-:Y:S01]  /*18a0*/  UMOV UR19, 0x10000000 ;  /* 0x1000000000137882 */ /* 0x000fe20000000000 */
[----:B------:R-:W-:Y:S01]  /*18b0*/  UMOV UR12, UR36 ;  /* 0x00000024000c7c82 */ /* 0x000fe20008000000 */
[----:B------:R1:W1:Y:S01]  /*18c0*/  SYNCS.PHASECHK.TRANS64.TRYWAIT P0, [UR8+0x30], R2 ;  /* 0x00003002ff0075a7 */ /* 0x0002620008001108 */
[----:B------:R-:W-:Y:S01]  /*18d0*/  ULEA UR8, UR17, UR4, 0xc ;  /* 0x0000000411087291 */ /* 0x000fe2000f8e60ff */
[----:B------:R-:W-:Y:S01]  /*18e0*/  UMOV UR9, UR33 ;  /* 0x0000002100097c82 */ /* 0x000fe20008000000 */
[----:B------:R-:W-:-:S02]  /*18f0*/  UMOV UR10, UR34 ;  /* 0x00000022000a7c82 */ /* 0x000fc40008000000 */
[----:B------:R-:W-:Y:S02]  /*1900*/  UIADD3 UR32, UPT, UPT, UR8, 0x8400, URZ ;  /* 0x0000840008207890 */ /* 0x000fe4000fffe0ff */
[----:B------:R-:W-:Y:S02]  /*1910*/  UIADD3 UR8, UPT, UPT, UR8, 0xe400, URZ ;  /* 0x0000e40008087890 */ /* 0x000fe4000fffe0ff */
[----:B------:R-:W-:Y:S01]  /*1920*/  UIADD3 UR16, UPT, UPT, UR16, 0x1, URZ ;  /* 0x0000000110107890 */ /* 0x000fe2000fffe0ff */
[----:B------:R-:W-:Y:S01]  /*1930*/  UMOV UR24, UR5 ;  /* 0x0000000500187c82 */ /* 0x000fe20008000000 */
[----:B------:R-:W-:Y:S02]  /*1940*/  UMOV UR17, UR6 ;  /* 0x0000000600117c82 */ /* 0x000fe40008000000 */
[----:B------:R-:W-:Y:S01]  /*1950*/  UISETP.NE.AND UP0, UPT, UR16, UR5, UPT ;  /* 0x000000051000728c */ /* 0x000fe2000bf05270 */
[----:B------:R1:W-:Y:S02]  /*1960*/  UTMALDG.3D [UR32], [UR26], desc[UR18] ;  /* 0x000012201a0075b4 */ /* 0x0003e40008011000 */
[----:B------:R1:W-:Y:S06]  /*1970*/  UTMALDG.3D [UR8], [UR20], desc[UR18] ;  /* 0x00001208140075b4 */ /* 0x0003ec0008011000 */
[----:B------:R-:W-:Y:S05]  /*1980*/  BRA.U UP0, `(.L_x_25) ;  /* 0xfffffffd00647547 */ /* 0x000fea000b83ffff */
.L_x_20:
[----:B-1----:R-:W-:Y:S01]  /*1990*/  ULEA UR8, UR6, UR4, 0x3 ;  /* 0x0000000406087291 */ /* 0x002fe2000f8e18ff */
[----:B------:R-:W-:Y:S01]  /*19a0*/  SHF.L.U32 R2, R15, 0x1f, RZ ;  /* 0x0000001f0f027819 */ /* 0x000fe200000006ff */
[----:B------:R-:W-:Y:S01]  /*19b0*/  @!P1 SYNCS.ARRIVE.TRANS64.A1T0 RZ, [UR4+0x88], RZ ;  /* 0x000088ffffff99a7 */ /* 0x000fe20008100004 */
[----:B------:R-:W-:-:S06]  /*19c0*/  UISETP.GT.AND UP0, UPT, UR15, UR14, UPT ;  /* 0x0000000e0f00728c */ /* 0x000fcc000bf04270 */
[----:B--2---:R1:W2:Y:S03]  /*19d0*/  SYNCS.PHASECHK.TRANS64.TRYWAIT P0, [UR8+0x30], R2 ;  /* 0x00003002ff0075a7 */ /* 0x0042a60008001108 */
[----:B------:R-:W-:Y:S05]  /*19e0*/  BRA.U !UP0, `(.L_x_26) ;  /* 0x0000000108a87547 */ /* 0x000fea000b800000 */
[----:B------:R-:W-:Y:S01]  /*19f0*/  UIADD3 UR21, UPT, UPT, UR7, UR24, URZ ;  /* 0x0000001807157290 */ /* 0x000fe2000fffe0ff */
[----:B------:R-:W-:-:S11]  /*1a00*/  UMOV UR25, UR6 ;  /* 0x0000000600197c82 */ /* 0x000fd60008000000 */
.L_x_31:
[----:B-1----:R-:W-:Y:S01]  /*1a10*/  ULEA UR17, UR25, UR4, 0x3 ;  /* 0x0000000419117291 */ /* 0x002fe2000f8e18ff */
[----:B--2---:R-:W-:Y:S01]  /*1a20*/  @!P5 MOV R3, 0x2000 ;  /* 0x000020000003d802 */ /* 0x004fe20000000f00 */
[----:B--2---:R-:W-:Y:S10]  /*1a30*/  @P0 BRA `(.L_x_27) ;  /* 0x00000000000c0947 */ /* 0x004ff40003800000 */
[----:B------:R-:W-:-:S04]  /*1a40*/  SHF.L.U32 R5, R15, 0x1f, RZ ;  /* 0x0000001f0f057819 */ /* 0x000fc800000006ff */
[----:B------:R-:W2:Y:S02]  /*1a50*/  SYNCS.PHASECHK.TRANS64.TRYWAIT P0, [UR17+0x30], R5 ;  /* 0x00003005ff0075a7 */ /* 0x000ea40008001111 */
[----:B--2---:R-:W-:Y:S05]  /*1a60*/  @!P0 BRA `(.L_x_28) ;  /* 0x0000006800108947 */ /* 0x004fea0003800000 */
.L_x_27:
[----:B------:R2:W-:Y:S01]  /*1a70*/  @!P5 SYNCS.ARRIVE.TRANS64 RZ, [UR17], R3 ;  /* 0x00000003ffffd9a7 */ /* 0x0005e20008000011 */
[----:B------:R-:W-:Y:S04]  /*1a80*/  BSSY.RECONVERGENT B0, `(.L_x_29) ;  /* 0x0000003000007945 */ /* 0x000fe80003800200 */
[----:B------:R-:W-:Y:S05]  /*1a90*/  @P4 BRA `(.L_x_30) ;  /* 0x0000000000044947 */ /* 0x000fea0003800000 */
[----:B------:R-:W-:Y:S05]  /*1aa0*/  BPT.TRAP 0x1 ;  /* 0x000000040000795c */ /* 0x000fea0000300000 */
.L_x_30:
[----:B------:R-:W-:Y:S05]  /*1ab0*/  BSYNC.RECONVERGENT B0 ;  /* 0x0000000000007941 */ /* 0x000fea0003800200 */
.L_x_29:
        /* <DEDUP_REMOVED lines=20> */
[----:B------:R-:W-:Y:S01]  /*1c00*/  UIADD3 UR8, UPT, UPT, UR8, 0xe400, URZ ;  /* 0x0000e40008087890 */ /* 0x000fe2000fffe0ff */
[----:B------:R-:W-:Y:S01]  /*1c10*/  UMOV UR9, UR17 ;  /* 0x0000001100097c82 */ /* 0x000fe20008000000 */
[----:B------:R-:W-:Y:S01]  /*1c20*/  UMOV UR10, UR18 ;  /* 0x00000012000a7c82 */ /* 0x000fe20008000000 */
[----:B------:R-:W-:Y:S01]  /*1c30*/  UIADD3 UR24, UPT, UPT, UR24, 0x1, URZ ;  /* 0x0000000118187890 */ /* 0x000fe2000fffe0ff */
[----:B------:R-:W-:-:S03]  /*1c40*/  UMOV UR25, UR6 ;  /* 0x0000000600197c82 */ /* 0x000fc60008000000 */
[----:B------:R1:W-:Y:S01]  /*1c50*/  UTMALDG.3D [UR16], [UR30], desc[UR26] ;  /* 0x00001a101e0075b4 */ /* 0x0003e20008011000 */
[----:B------:R-:W-:Y:S01]  /*1c60*/  UISETP.NE.AND UP0, UPT, UR24, UR21, UPT ;  /* 0x000000151800728c */ /* 0x000fe2000bf05270 */
[----:B------:R1:W-:Y:S08]  /*1c70*/  UTMALDG.3D [UR8], [UR28], desc[UR26] ;  /* 0x00001a081c0075b4 */ /* 0x0003f00008011000 */
[----:B------:R-:W-:Y:S05]  /*1c80*/  BRA.U UP0, `(.L_x_31) ;  /* 0xfffffffd00607547 */ /* 0x000fea000b83ffff */
.L_x_26:
[C---:B-1----:R-:W-:Y:S01]  /*1c90*/  LEA R2, R14.reuse, UR4, 0x3 ;  /* 0x000000040e027c11 */ /* 0x042fe2000f8e18ff */
[----:B------:R-:W-:Y:S01]  /*1ca0*/  NOP ;  /* 0x0000000000007918 */ /* 0x000fe20000000000 */
[----:B--2---:R-:W-:Y:S02]  /*1cb0*/  SHF.L.U32 R3, R13, 0x1f, RZ ;  /* 0x0000001f0d037819 */ /* 0x004fe400000006ff */
[----:B------:R-:W-:Y:S02]  /*1cc0*/  LEA R4, R14, UR4, 0x4 ;  /* 0x000000040e047c11 */ /* 0x000fe4000f8e20ff */
[----:B------:R-:W1:Y:S02]  /*1cd0*/  SYNCS.PHASECHK.TRANS64.TRYWAIT P0, [R2+URZ+0x90], R3 ;  /* 0x00009003020075a7 */ /* 0x000e6400080011ff */
[----:B-1----:R-:W-:Y:S05]  /*1ce0*/  @!P0 BRA `(.L_x_32) ;  /* 0x0000006400888947 */ /* 0x002fea0003800000 */
.L_x_111:
[----:B------:R-:W2:Y:S01]  /*1cf0*/  LDS.128 R4, [R4+0x120] ;  /* 0x0001200004047984 */ /* 0x000ea20000000c00 */
[----:B---3--:R-:W-:Y:S01]  /*1d00*/  ISETP.GE.AND P0, PT, R72, 0x1, PT ;  /* 0x000000014800780c */ /* 0x008fe20003f06270 */
[----:B-1----:R-:W-:Y:S01]  /*1d10*/  VIADD R2, R2, 0xa0 ;  /* 0x000000a002027836 */ /* 0x002fe20000000000 */
[----:B------:R-:W-:Y:S01]  /*1d20*/  @!PT LDS RZ, [RZ] ;  /* 0x00000000fffff984 */ /* 0x000fe20000000800 */
[----:B------:R-:W-:Y:S01]  /*1d30*/  @!PT LDS RZ, [RZ] ;  /* 0x00000000fffff984 */ /* 0x000fe20000000800 */
[----:B------:R-:W-:Y:S01]  /*1d40*/  @!PT LDS RZ, [RZ] ;  /* 0x00000000fffff984 */ /* 0x000fe20000000800 */
[----:B------:R-:W-:Y:S01]  /*1d50*/  @!PT LDS RZ, [RZ] ;  /* 0x00000000fffff984 */ /* 0x000fe20000000800 */
[----:B------:R1:W-:Y:S06]  /*1d60*/  MEMBAR.ALL.CTA ;  /* 0x0000000000007992 */ /* 0x0003ec0000008000 */
[----:B-1----:R-:W1:Y:S01]  /*1d70*/  FENCE.VIEW.ASYNC.S ;  /* 0x00000000000073c6 */ /* 0x002e620000000000 */
[----:B------:R-:W-:-:S04]  /*1d80*/  PRMT R2, RZ, 0x654, R2 ;  /* 0x00000654ff027816 */ /* 0x000fc80000000002 */
[----:B-1----:R1:W-:Y:S01]  /*1d90*/  SYNCS.ARRIVE.TRANS64.RED.A1T0 RZ, [R2+URZ], RZ ;  /* 0x000000ff02ff79a7 */ /* 0x0023e200081004ff */
[----:B--2---:R-:W-:-:S13]  /*1da0*/  LOP3.LUT P2, RZ, R6, 0x1, RZ, 0xc0, !PT ;  /* 0x0000000106ff7812 */ /* 0x004fda000784c0ff */
[----:B------:R-:W-:Y:S01]  /*1db0*/  @P2 SHF.R.U32.HI R3, RZ, 0x10, R5 ;  /* 0x00000010ff032819 */ /* 0x000fe20000011605 */
[----:B------:R-:W-:Y:S01]  /*1dc0*/  VOTEU.ANY UP0, P2 ;  /* 0x0000000000ff7886 */ /* 0x000fe20001000100 */
[----:B------:R-:W-:Y:S02]  /*1dd0*/  @P2 MOV R11, R4 ;  /* 0x00000004000b2202 */ /* 0x000fe40000000f00 */
[----:B------:R-:W-:Y:S02]  /*1de0*/  @P2 R2UR.BROADCAST UR8, R3 ;  /* 0x00000000030822ca */ /* 0x000fe400008e0000 */
[----:B------:R-:W-:-:S11]  /*1df0*/  @P2 LOP3.LUT R8, R5, 0xffff, RZ, 0xc0, !PT ;  /* 0x0000ffff05082812 */ /* 0x000fd600078ec0ff */
[----:B------:R-:W-:Y:S01]  /*1e00*/  @UP0 UMOV UR36, UR8 ;  /* 0x0000000800240c82 */ /* 0x000fe20008000000 */
[----:B-1----:R-:W-:Y:S05]  /*1e10*/  @!P0 BRA `(.L_x_33) ;  /* 0x0000000000b88947 */ /* 0x002fea0003800000 */
[----:B------:R-:W4:Y:S01]  /*1e20*/  LDC.64 R4, c[0x0][0xb18] ;  /* 0x0002c600ff047b82 */ /* 0x000f220000000a00 */
[----:B------:R-:W-:-:S07]  /*1e30*/  ISETP.NE.AND P3, PT, R72, 0x1, PT ;  /* 0x000000014800780c */ /* 0x000fce0003f65270 */
[----:B------:R-:W1:Y:S08]  /*1e40*/  LDC.64 R6, c[0x0][0xb10] ;  /* 0x0002c400ff067b82 */ /* 0x000e700000000a00 */
[----:B------:R-:W2:Y:S08]  /*1e50*/  LDC R16, c[0x0][0xb20] ;  /* 0x0002c800ff107b82 */ /* 0x000eb00000000800 */
[----:B------:R-:W3:Y:S01]  /*1e60*/  LDC R18, c[0x0][0xb0c] ;  /* 0x0002c300ff127b82 */ /* 0x000ee20000000800 */
[----:B----4-:R-:W-:Y:S01]  /*1e70*/  IMAD.HI.U32 R17, R0, R5, RZ ;  /* 0x0000000500117227 */ /* 0x010fe200078e00ff */
[----:B------:R-:W-:-:S03]  /*1e80*/  ISETP.NE.AND P0, PT, R4, 0x1, PT ;  /* 0x000000010400780c */ /* 0x000fc60003f05270 */
[----:B------:R-:W-:-:S03]  /*1e90*/  IMAD.HI.U32 R5, R8, R5, RZ ;  /* 0x0000000508057227 */ /* 0x000fc600078e00ff */
[----:B------:R-:W4:Y:S01]  /*1ea0*/  LDC.64 R2, c[0x0][0xb28] ;  /* 0x0002ca00ff027b82 */ /* 0x000f220000000a00 */
[----:B-1----:R-:W-:-:S04]  /*1eb0*/  IMAD.HI.U32 R20, R9, R6, RZ ;  /* 0x0000000609147227 */ /* 0x002fc800078e00ff */
[----:B------:R-:W-:Y:S01]  /*1ec0*/  IMAD.HI.U32 R22, R11, R6, RZ ;  /* 0x000000060b167227 */ /* 0x000fe200078e00ff */
[----:B------:R-:W-:Y:S02]  /*1ed0*/  SHF.R.U32.HI R20, RZ, R7, R20 ;  /* 0x00000007ff147219 */ /* 0x000fe40000011614 */
[-C--:B--2---:R-:W-:Y:S02]  /*1ee0*/  SHF.R.U32.HI R17, RZ, R16.reuse, R17 ;  /* 0x00000010ff117219 */ /* 0x084fe40000011611 */
[----:B------:R-:W-:Y:S02]  /*1ef0*/  SHF.R.U32.HI R5, RZ, R16, R5 ;  /* 0x00000010ff057219 */ /* 0x000fe40000011605 */
[----:B------:R-:W-:Y:S02]  /*1f00*/  SEL R17, R0, R17, !P0 ;  /* 0x0000001100117207 */ /* 0x000fe40004000000 */
[----:B------:R-:W-:Y:S02]  /*1f10*/  SHF.R.U32.HI R22, RZ, R7, R22 ;  /* 0x00000007ff167219 */ /* 0x000fe40000011616 */
[----:B---3--:R-:W-:-:S02]  /*1f20*/  ISETP.NE.AND P1, PT, R18, 0x1, PT ;  /* 0x000000011200780c */ /* 0x008fc40003f25270 */
[----:B------:R-:W-:Y:S02]  /*1f30*/  SEL R5, R8, R5, !P0 ;  /* 0x0000000508057207 */ /* 0x000fe40004000000 */
[----:B------:R-:W-:Y:S02]  /*1f40*/  SEL R19, R9, R20, !P1 ;  /* 0x0000001409137207 */ /* 0x000fe40004800000 */
[----:B------:R-:W-:Y:S01]  /*1f50*/  SEL R7, R11, R22, !P1 ;  /* 0x000000160b077207 */ /* 0x000fe20004800000 */
[----:B----4-:R-:W-:-:S04]  /*1f60*/  IMAD.HI.U32 R20, R17, R2, RZ ;  /* 0x0000000211147227 */ /* 0x010fc800078e00ff */
[----:B------:R-:W-:Y:S01]  /*1f70*/  IMAD.HI.U32 R6, R19, R2, RZ ;  /* 0x0000000213067227 */ /* 0x000fe200078e00ff */
[----:B------:R-:W-:-:S04]  /*1f80*/  @P3 SHF.R.U32.HI R17, RZ, R3, R20 ;  /* 0x00000003ff113219 */ /* 0x000fc80000011614 */
[----:B------:R-:W-:Y:S01]  /*1f90*/  @P3 SHF.R.U32.HI R19, RZ, R3, R6 ;  /* 0x00000003ff133219 */ /* 0x000fe20000011606 */
[----:B------:R-:W-:-:S04]  /*1fa0*/  IMAD R17, R72, R17, RZ ;  /* 0x0000001148117224 */ /* 0x000fc800078e02ff */
[----:B------:R-:W-:Y:S01]  /*1fb0*/  IMAD R6, R72, R19, RZ ;  /* 0x0000001348067224 */ /* 0x000fe200078e02ff */
[C---:B------:R-:W-:Y:S02]  /*1fc0*/  ISETP.GE.AND P0, PT, R5.reuse, R17, PT ;  /* 0x000000110500720c */ /* 0x040fe40003f06270 */
[----:B------:R-:W-:Y:S02]  /*1fd0*/  IADD3 R17, PT, PT, -R5, RZ, RZ ;  /* 0x000000ff05117210 */ /* 0x000fe40007ffe1ff */
[----:B------:R-:W-:Y:S01]  /*1fe0*/  ISETP.GE.OR P0, PT, R7, R6, P0 ;  /* 0x000000060700720c */ /* 0x000fe20000706670 */
[----:B------:R-:W-:-:S04]  /*1ff0*/  IMAD.HI.U32 R6, R5, R2, RZ ;  /* 0x0000000205067227 */ /* 0x000fc800078e00ff */
[----:B------:R-:W-:Y:S01]  /*2000*/  IMAD R8, R4, R17, R8 ;  /* 0x0000001104087224 */ /* 0x000fe200078e0208 */
[----:B------:R-:W-:-:S04]  /*2010*/  SHF.R.U32.HI R6, RZ, R3, R6 ;  /* 0x00000003ff067219 */ /* 0x000fc80000011606 */
[----:B------:R-:W-:-:S03]  /*2020*/  SEL R6, R5, R6, !P3 ;  /* 0x0000000605067207 */ /* 0x000fc60005800000 */
[----:B------:R-:W-:-:S04]  /*2030*/  @!P0 IMAD.HI.U32 R16, R7, R2, RZ ;  /* 0x0000000207108227 */ /* 0x000fc800078e00ff */
[----:B------:R-:W-:Y:S01]  /*2040*/  IMAD.MOV R2, RZ, RZ, -R6 ;  /* 0x000000ffff027224 */ /* 0x000fe200078e0a06 */
[----:B------:R-:W-:-:S03]  /*2050*/  @!P0 SHF.R.U32.HI R16, RZ, R3, R16 ;  /* 0x00000003ff108219 */ /* 0x000fc60000011610 */
[----:B------:R-:W-:Y:S01]  /*2060*/  IMAD R2, R72, R2, R5 ;  /* 0x0000000248027224 */ /* 0x000fe200078e0205 */
        /* <DEDUP_REMOVED lines=9> */
.L_x_33:
[----:B------:R-:W1:Y:S02]  /*2100*/  LDCU UR8, c[0x0][0xb30] ;  /* 0x00016600ff0877ac */ /* 0x000e640008000800 */
[----:B-1----:R-:W-:-:S09]  /*2110*/  UISETP.NE.AND UP0, UPT, UR8, 0x1, UPT ;  /* 0x000000010800788c */ /* 0x002fd2000bf05270 */
[----:B------:R-:W-:Y:S05]  /*2120*/  BRA.U UP0, `(.L_x_34) ;  /* 0x0000000100407547 */ /* 0x000fea000b800000 */
[----:B------:R-:W1:Y:S08]  /*2130*/  LDC.64 R4, c[0x0][0xb10] ;  /* 0x0002c400ff047b82 */ /* 0x000e700000000a00 */
[----:B------:R-:W2:Y:S08]  /*2140*/  LDC.64 R2, c[0x0][0xb18] ;  /* 0x0002c600ff027b82 */ /* 0x000eb00000000a00 */
[----:B------:R-:W3:Y:S08]  /*2150*/  LDC R6, c[0x0][0xb20] ;  /* 0x0002c800ff067b82 */ /* 0x000ef00000000800 */
[----:B------:R-:W4:Y:S01]  /*2160*/  LDC R16, c[0x0][0xb0c] ;  /* 0x0002c300ff107b82 */ /* 0x000f220000000800 */
[----:B-1----:R-:W-:-:S05]  /*2170*/  IMAD.HI.U32 R4, R11, R4, RZ ;  /* 0x000000040b047227 */ /* 0x002fca00078e00ff */
[----:B------:R-:W-:Y:S01]  /*2180*/  SHF.R.U32.HI R4, RZ, R5, R4 ;  /* 0x00000005ff047219 */ /* 0x000fe20000011604 */
[----:B--2---:R-:W-:Y:S01]  /*2190*/  IMAD.HI.U32 R3, R8, R3, RZ ;  /* 0x0000000308037227 */ /* 0x004fe200078e00ff */
[----:B------:R-:W-:-:S04]  /*21a0*/  ISETP.NE.AND P0, PT, R2, 0x1, PT ;  /* 0x000000010200780c */ /* 0x000fc80003f05270 */
[----:B---3--:R-:W-:-:S04]  /*21b0*/  SHF.R.U32.HI R3, RZ, R6, R3 ;  /* 0x00000006ff037219 */ /* 0x008fc80000011603 */
[----:B------:R-:W-:Y:S02]  /*21c0*/  SEL R3, R8, R3, !P0 ;  /* 0x0000000308037207 */ /* 0x000fe40004000000 */
[----:B----4-:R-:W-:-:S04]  /*21d0*/  ISETP.NE.AND P1, PT, R16, 0x1, PT ;  /* 0x000000011000780c */ /* 0x010fc80003f25270 */
[----:B------:R-:W-:-:S05]  /*21e0*/  SEL R4, R11, R4, !P1 ;  /* 0x000000040b047207 */ /* 0x000fca0004800000 */
[----:B------:R-:W-:Y:S02]  /*21f0*/  IMAD.IADD R5, R3, 0x1, -R4 ;  /* 0x0000000103057824 */ /* 0x000fe400078e0a04 */
[----:B------:R-:W-:Y:S02]  /*2200*/  IMAD.IADD R3, R4, 0x1, -R3 ;  /* 0x0000000104037824 */ /* 0x000fe400078e0a03 */
[----:B------:R-:W-:Y:S02]  /*2210*/  IMAD R11, R5, R16, R11 ;  /* 0x00000010050b7224 */ /* 0x000fe400078e020b */
[----:B------:R-:W-:-:S07]  /*2220*/  IMAD R8, R3, R2, R8 ;  /* 0x0000000203087224 */ /* 0x000fce00078e0208 */
.L_x_34:
[----:B------:R-:W-:Y:S01]  /*2230*/  VIADD R14, R14, 0x1 ;  /* 0x000000010e0e7836 */ /* 0x000fe20000000000 */
[----:B------:R-:W-:Y:S01]  /*2240*/  PLOP3.LUT P1, PT, PT, PT, PT, 0x80, 0x8 ;  /* 0x000000000008781c */ /* 0x000fe20003f2f070 */
[----:B------:R-:W-:Y:S02]  /*2250*/  IMAD.IADD R21, R11, 0x1, R170 ;  /* 0x000000010b157824 */ /* 0x000fe400078e02aa */
[----:B------:R-:W-:Y:S01]  /*2260*/  IMAD.IADD R20, R8, 0x1, R147 ;  /* 0x0000000108147824 */ /* 0x000fe200078e0293 */
[----:B------:R-:W-:-:S04]  /*2270*/  ISETP.NE.AND P0, PT, R14, 0x2, PT ;  /* 0x000000020e00780c */ /* 0x000fc80003f05270 */
[----:B------:R-:W-:Y:S02]  /*2280*/  SEL R2, RZ, 0x1, P0 ;  /* 0x00000001ff027807 */ /* 0x000fe40000000000 */
[----:B------:R-:W-:Y:S02]  /*2290*/  SEL R14, R14, RZ, P0 ;  /* 0x000000ff0e0e7207 */ /* 0x000fe40000000000 */
[----:B------:R-:W-:Y:S01]  /*22a0*/  LOP3.LUT R13, R13, R2, RZ, 0x3c, !PT ;  /* 0x000000020d0d7212 */ /* 0x000fe200078e3cff */
[----:B------:R-:W-:Y:S06]  /*22b0*/  @P2 BRA `(.L_x_35) ;  /* 0xfffffff000a02947 */ /* 0x000fec000383ffff */
[----:B------:R-:W-:Y:S01]  /*22c0*/  UIADD3 UR4, UPT, UPT, UR4, 0x30, URZ ;  /* 0x0000003004047890 */ /* 0x000fe2000fffe0ff */
[----:B------:R-:W-:-:S03]  /*22d0*/  SHF.L.U32 R3, R15, 0x1f, RZ ;  /* 0x0000001f0f037819 */ /* 0x000fc600000006ff */
[----:B------:R-:W-:-:S09]  /*22e0*/  ULEA UR5, UR6, UR4, 0x3 ;  /* 0x0000000406057291 */ /* 0x000fd2000f8e18ff */
[----:B------:R-:W1:Y:S02]  /*22f0*/  SYNCS.PHASECHK.TRANS64.TRYWAIT P0, [UR5], R3 ;  /* 0x00000003ff0075a7 */ /* 0x000e640008001105 */
[----:B-1----:R-:W-:Y:S05]  /*2300*/  @!P0 BRA `(.L_x_36) ;  /* 0x0000006000148947 */ /* 0x002fea0003800000 */
.L_x_113:
[----:B------:R-:W-:-:S04]  /*2310*/  UIADD3 UR6, UPT, UPT, UR6, 0x1, URZ ;  /* 0x0000000106067890 */ /* 0x000fc8000fffe0ff */
[----:B------:R-:W-:-:S04]  /*2320*/  UISETP.NE.AND UP0, UPT, UR6, 0x6, UPT ;  /* 0x000000060600788c */ /* 0x000fc8000bf05270 */
[----:B------:R-:W-:Y:S02]  /*2330*/  USEL UR7, URZ, 0x1, UP0 ;  /* 0x00000001ff077887 */ /* 0x000fe40008000000 */
[----:B------:R-:W-:-:S04]  /*2340*/  USEL UR6, UR6, URZ, UP0 ;  /* 0x000000ff06067287 */ /* 0x000fc80008000000 */
[----:B------:R-:W-:Y:S01]  /*2350*/  ULEA UR5, UR6, UR4, 0x3 ;  /* 0x0000000406057291 */ /* 0x000fe2000f8e18ff */
[----:B------:R-:W-:-:S04]  /*2360*/  LOP3.LUT R2, R15, UR7, RZ, 0x3c, !PT ;  /* 0x000000070f027c12 */ /* 0x000fc8000f8e3cff */
[----:B-1----:R-:W-:-:S04]  /*2370*/  SHF.L.U32 R3, R2, 0x1f, RZ ;  /* 0x0000001f02037819 */ /* 0x002fc800000006ff */
[----:B------:R-:W1:Y:S02]  /*2380*/  SYNCS.PHASECHK.TRANS64.TRYWAIT P0, [UR5], R3 ;  /* 0x00000003ff0075a7 */ /* 0x000e640008001105 */
[----:B-1----:R-:W-:Y:S05]  /*2390*/  @!P0 BRA `(.L_x_37) ;  /* 0x0000006000088947 */ /* 0x002fea0003800000 */
.L_x_115:
        /* <DEDUP_REMOVED lines=9> */
.L_x_117:
        /* <DEDUP_REMOVED lines=9> */
.L_x_119:
        /* <DEDUP_REMOVED lines=9> */
.L_x_121:
[----:B------:R-:W-:-:S04]  /*2550*/  UIADD3 UR6, UPT, UPT, UR6, 0x1, URZ ;  /* 0x0000000106067890 */ /* 0x000fc8000fffe0ff */
[----:B------:R-:W-:-:S04]  /*2560*/  UISETP.NE.AND UP0, UPT, UR6, 0x6, UPT ;  /* 0x000000060600788c */ /* 0x000fc8000bf05270 */
[----:B------:R-:W-:Y:S02]  /*2570*/  USEL UR5, URZ, 0x1, UP0 ;  /* 0x00000001ff057887 */ /* 0x000fe40008000000 */
[----:B------:R-:W-:-:S04]  /*2580*/  USEL UR6, UR6, URZ, UP0 ;  /* 0x000000ff06067287 */ /* 0x000fc80008000000 */
[----:B------:R-:W-:Y:S01]  /*2590*/  ULEA UR6, UR6, UR4, 0x3 ;  /* 0x0000000406067291 */ /* 0x000fe2000f8e18ff */
[----:B-1----:R-:W-:-:S04]  /*25a0*/  LOP3.LUT R3, R2, UR5, RZ, 0x3c, !PT ;  /* 0x0000000502037c12 */ /* 0x002fc8000f8e3cff */
[----:B------:R-:W-:Y:S01]  /*25b0*/  SHF.L.U32 R3, R3, 0x1f, RZ ;  /* 0x0000001f03037819 */ /* 0x000fe200000006ff */
[----:B----4-:R-:W-:-:S07]  /*25c0*/  IMAD.U32 R0, RZ, RZ, UR6 ;  /* 0x00000006ff007e24 */ /* 0x010fce000f8e00ff */
.L_x_41:
[----:B-1----:R1:W2:Y:S02]  /*25d0*/  SYNCS.PHASECHK.TRANS64.TRYWAIT P0, [R0+URZ], R3 ;  /* 0x00000003000075a7 */ /* 0x0022a400080011ff */
[----:B--2---:R-:W-:Y:S05]  /*25e0*/  @!P0 NANOSLEEP.SYNCS 0x989680 ;  /* 0x009896800000895d */ /* 0x004fea0003900000 */
[----:B------:R-:W2:Y:S02]  /*25f0*/  @!P0 SYNCS.PHASECHK.TRANS64 P0, [R0+URZ], R3 ;  /* 0x00000003000085a7 */ /* 0x000ea400080010ff */
[----:B--2---:R-:W-:Y:S05]  /*2600*/  @P0 EXIT ;  /* 0x000000000000094d */ /* 0x004fea0003800000 */
[----:B------:R-:W-:Y:S05]  /*2610*/  BRA `(.L_x_41) ;  /* 0xfffffffc00ec7947 */ /* 0x000fea000383ffff */
.L_x_17:
[----:B------:R-:W-:-:S04]  /*2620*/  UISETP.NE.AND UP1, UPT, UR37, URZ, UPT ;  /* 0x000000ff2500728c */ /* 0x000fc8000bf25270 */
[----:B------:R-:W-:-:S09]  /*2630*/  UISETP.NE.OR UP1, UPT, UR8, 0x1, UP1 ;  /* 0x000000010800788c */ /* 0x000fd20008f25670 */
[----:B------:R-:W-:Y:S05]  /*2640*/  BRA.U UP1, `(.L_x_42) ;  /* 0x0000000501487547 */ /* 0x000fea000b800000 */
[----:B------:R-:W-:Y:S01]  /*2650*/  ISETP.NE.AND P2, PT, R2, RZ, PT ;  /* 0x000000ff0200720c */ /* 0x000fe20003f45270 */
[----:B------:R-:W-:Y:S01]  /*2660*/  IMAD.MOV.U32 R12, RZ, RZ, 0x1 ;  /* 0x00000001ff0c7424 */ /* 0x000fe200078e00ff */
[----:B------:R-:W-:Y:S02]  /*2670*/  CS2R R10, SRZ ;  /* 0x00000000000a7805 */ /* 0x000fe4000001ff00 */
[----:B------:R-:W-:Y:S01]  /*2680*/  CS2R R8, SRZ ;  /* 0x0000000000087805 */ /* 0x000fe2000001ff00 */
[----:B------:R-:W-:Y:S01]  /*2690*/  UMOV UR4, 0x400 ;  /* 0x0000040000047882 */ /* 0x000fe20000000000 */
[----:B------:R-:W-:Y:S01]  /*26a0*/  UMOV UR6, URZ ;  /* 0x000000ff00067c82 */ /* 0x000fe20008000000 */
[----:B------:R-:W-:-:S12]  /*26b0*/  ULEA UR37, UR37, UR4, 0x18 ;  /* 0x0000000425257291 */ /* 0x000fd8000f8ec0ff */
.L_x_46:
[----:B------:R-:W-:Y:S02]  /*26c0*/  LEA R0, R8, UR37, 0x3 ;  /* 0x0000002508007c11 */ /* 0x000fe4000f8e18ff */
[----:B------:R-:W-:-:S03]  /*26d0*/  SHF.L.U32 R5, R9, 0x1f, RZ ;  /* 0x0000001f09057819 */ /* 0x000fc600000006ff */
[----:B------:R-:W-:Y:S01]  /*26e0*/  VIADD R4, R0, 0x100 ;  /* 0x0000010000047836 */ /* 0x000fe20000000000 */
[----:B------:R-:W1:Y:S02]  /*26f0*/  SYNCS.PHASECHK.TRANS64.TRYWAIT P0, [R0+URZ+0xf0], R5 ;  /* 0x0000f005000075a7 */ /* 0x000e6400080011ff */
[----:B-1----:R-:W-:Y:S05]  /*2700*/  @!P0 BRA `(.L_x_43) ;  /* 0x0000005c008c8947 */ /* 0x002fea0003800000 */
.L_x_122:
[----:B------:R-:W-:Y:S01]  /*2710*/  ULEA UR5, UR6, UR37, 0x3 ;  /* 0x0000002506057291 */ /* 0x000fe2000f8e18ff */
[----:B------:R-:W-:Y:S02]  /*2720*/  PRMT R4, RZ, 0x654, R4 ;  /* 0x00000654ff047816 */ /* 0x000fe40000000004 */
[----:B-1----:R-:W-:Y:S01]  /*2730*/  SHF.L.U32 R5, R12, 0x1f, RZ ;  /* 0x0000001f0c057819 */ /* 0x002fe200000006ff */
[----:B------:R-:W-:Y:S01]  /*2740*/  UIADD3 UR4, UPT, UPT, UR5, 0x90, URZ ;  /* 0x0000009005047890 */ /* 0x000fe2000fffe0ff */
[----:B------:R1:W-:Y:S05]  /*2750*/  SYNCS.ARRIVE.TRANS64.RED.A1T0 RZ, [R4+URZ], RZ ;  /* 0x000000ff04ff79a7 */ /* 0x0003ea00081004ff */
[----:B------:R-:W-:Y:S01]  /*2760*/  IMAD.U32 R7, RZ, RZ, UR4 ;  /* 0x00000004ff077e24 */ /* 0x000fe2000f8e00ff */
[----:B------:R-:W2:Y:S04]  /*2770*/  SYNCS.PHASECHK.TRANS64.TRYWAIT P0, [UR5+0xa0], R5 ;  /* 0x0000a005ff0075a7 */ /* 0x000ea80008001105 */
[----:B------:R-:W-:Y:S01]  /*2780*/  PRMT R6, R2, 0x654, R7 ;  /* 0x0000065402067816 */ /* 0x000fe20000000007 */
[----:B-1----:R-:W-:Y:S01]  /*2790*/  @!P2 IMAD.MOV.U32 R4, RZ, RZ, 0x10 ;  /* 0x00000010ff04a424 */ /* 0x002fe200078e00ff */
[----:B--2---:R-:W-:Y:S06]  /*27a0*/  @!P0 BRA `(.L_x_44) ;  /* 0x0000005c00788947 */ /* 0x004fec0003800000 */
.L_x_124:
[----:B------:R-:W-:Y:S01]  /*27b0*/  ULEA UR4, UR6, UR37, 0x4 ;  /* 0x0000002506047291 */ /* 0x000fe2000f8e20ff */
[----:B------:R-:W-:Y:S01]  /*27c0*/  SEL R3, R6, R3, !P2 ;  /* 0x0000000306037207 */ /* 0x000fe20005000000 */
[----:B------:R-:W-:Y:S01]  /*27d0*/  UIADD3 UR5, UPT, UPT, UR5, 0x90, URZ ;  /* 0x0000009005057890 */ /* 0x000fe2000fffe0ff */
[----:B-1----:R-:W-:Y:S01]  /*27e0*/  LEA R0, R11, UR37, 0x3 ;  /* 0x000000250b007c11 */ /* 0x002fe2000f8e18ff */
[----:B------:R-:W-:Y:S01]  /*27f0*/  UIADD3 UR4, UPT, UPT, UR4, 0x120, URZ ;  /* 0x0000012004047890 */ /* 0x000fe2000fffe0ff */
[----:B------:R-:W-:Y:S01]  /*2800*/  SHF.L.U32 R5, R10, 0x1f, RZ ;  /* 0x0000001f0a057819 */ /* 0x000fe200000006ff */
[----:B------:R1:W-:Y:S01]  /*2810*/  @!P2 SYNCS.ARRIVE.TRANS64.RED RZ, [R3+URZ], R4 ;  /* 0x0000000403ffa9a7 */ /* 0x0003e200080004ff */
[----:B------:R-:W-:Y:S01]  /*2820*/  UIADD3 UR6, UPT, UPT, UR6, 0x1, URZ ;  /* 0x0000000106067890 */ /* 0x000fe2000fffe0ff */
[----:B------:R-:W-:-:S03]  /*2830*/  VIADD R8, R8, 0x1 ;  /* 0x0000000108087836 */ /* 0x000fc60000000000 */
[----:B------:R-:W-:Y:S02]  /*2840*/  UISETP.NE.AND UP0, UPT, UR6, 0x2, UPT ;  /* 0x000000020600788c */ /* 0x000fe4000bf05270 */
[----:B------:R-:W-:Y:S06]  /*2850*/  UGETNEXTWORKID.BROADCAST [UR4], [UR5] ;  /* 0x00000000040073ca */ /* 0x000fec0008000100 */
[----:B------:R-:W-:Y:S01]  /*2860*/  USEL UR4, URZ, 0x1, UP0 ;  /* 0x00000001ff047887 */ /* 0x000fe20008000000 */
[----:B------:R-:W-:Y:S01]  /*2870*/  ISETP.NE.AND P0, PT, R8, 0x2, PT ;  /* 0x000000020800780c */ /* 0x000fe20003f05270 */
[----:B------:R-:W-:Y:S01]  /*2880*/  USEL UR6, UR6, URZ, UP0 ;  /* 0x000000ff06067287 */ /* 0x000fe20008000000 */
[----:B------:R-:W2:Y:S03]  /*2890*/  SYNCS.PHASECHK.TRANS64.TRYWAIT P1, [R0+URZ+0x90], R5 ;  /* 0x00009005000075a7 */ /* 0x000ea600080211ff */
[----:B------:R-:W-:Y:S01]  /*28a0*/  LOP3.LUT R12, R12, UR4, RZ, 0x3c, !PT ;  /* 0x000000040c0c7c12 */ /* 0x000fe2000f8e3cff */
[----:B-12---:R-:W-:Y:S07]  /*28b0*/  @!P1 BRA `(.L_x_45) ;  /* 0x0000005c004c9947 */ /* 0x006fee0003800000 */
.L_x_125:
[C---:B------:R-:W-:Y:S01]  /*28c0*/  LEA R4, R11.reuse, UR37, 0x4 ;  /* 0x000000250b047c11 */ /* 0x040fe2000f8e20ff */
[----:B-1----:R-:W-:Y:S01]  /*28d0*/  VIADD R0, R0, 0xa0 ;  /* 0x000000a000007836 */ /* 0x002fe20000000000 */
[----:B------:R-:W-:Y:S01]  /*28e0*/  SEL R8, R8, RZ, P0 ;  /* 0x000000ff08087207 */ /* 0x000fe20000000000 */
[----:B------:R-:W-:-:S03]  /*28f0*/  VIADD R11, R11, 0x1 ;  /* 0x000000010b0b7836 */ /* 0x000fc60000000000 */
[----:B------:R-:W1:Y:S01]  /*2900*/  LDS.128 R4, [R4+0x120] ;  /* 0x0001200004047984 */ /* 0x000e620000000c00 */
[----:B------:R-:W-:Y:S02]  /*2910*/  PRMT R0, RZ, 0x654, R0 ;  /* 0x00000654ff007816 */ /* 0x000fe40000000000 */
[C---:B------:R-:W-:Y:S01]  /*2920*/  ISETP.NE.AND P1, PT, R11.reuse, 0x2, PT ;  /* 0x000000020b00780c */ /* 0x040fe20003f25270 */
[----:B------:R-:W-:Y:S01]  /*2930*/  @!PT LDS RZ, [RZ] ;  /* 0x00000000fffff984 */ /* 0x000fe20000000800 */
[----:B------:R-:W-:Y:S01]  /*2940*/  @!PT LDS RZ, [RZ] ;  /* 0x00000000fffff984 */ /* 0x000fe20000000800 */
[----:B------:R-:W-:Y:S01]  /*2950*/  @!PT LDS RZ, [RZ] ;  /* 0x00000000fffff984 */ /* 0x000fe20000000800 */
[----:B------:R-:W-:Y:S01]  /*2960*/  @!PT LDS RZ, [RZ] ;  /* 0x00000000fffff984 */ /* 0x000fe20000000800 */
[----:B------:R2:W-:Y:S06]  /*2970*/  MEMBAR.ALL.CTA ;  /* 0x0000000000007992 */ /* 0x0005ec0000008000 */
[----:B--2---:R-:W2:Y:S01]  /*2980*/  FENCE.VIEW.ASYNC.S ;  /* 0x00000000000073c6 */ /* 0x004ea20000000000 */
[----:B------:R-:W-:Y:S01]  /*2990*/  SEL R11, R11, RZ, P1 ;  /* 0x000000ff0b0b7207 */ /* 0x000fe20000800000 */
[----:B--2---:R2:W-:Y:S01]  /*29a0*/  SYNCS.ARRIVE.TRANS64.RED.A1T0 RZ, [R0+URZ], RZ ;  /* 0x000000ff00ff79a7 */ /* 0x0045e200081004ff */
[----:B-1----:R-:W-:-:S02]  /*29b0*/  LOP3.LUT P3, RZ, R6, 0x1, RZ, 0xc0, !PT ;  /* 0x0000000106ff7812 */ /* 0x002fc4000786c0ff */
[----:B------:R-:W-:-:S04]  /*29c0*/  SEL R5, RZ, 0x1, P1 ;  /* 0x00000001ff057807 */ /* 0x000fc80000800000 */
[----:B------:R-:W-:Y:S02]  /*29d0*/  LOP3.LUT R10, R10, R5, RZ, 0x3c, !PT ;  /* 0x000000050a0a7212 */ /* 0x000fe400078e3cff */
[----:B--2---:R-:W-:-:S04]  /*29e0*/  SEL R0, RZ, 0x1, P0 ;  /* 0x00000001ff007807 */ /* 0x004fc80000000000 */
[----:B------:R-:W-:Y:S01]  /*29f0*/  LOP3.LUT R9, R9, R0, RZ, 0x3c, !PT ;  /* 0x0000000009097212 */ /* 0x000fe200078e3cff */
[----:B------:R-:W-:Y:S06]  /*2a00*/  @P3 BRA `(.L_x_46) ;  /* 0xfffffffc002c3947 */ /* 0x000fec000383ffff */
[----:B------:R-:W-:Y:S01]  /*2a10*/  ULEA UR5, UR6, UR37, 0x3 ;  /* 0x0000002506057291 */ /* 0x000fe2000f8e18ff */
[----:B------:R-:W-:-:S08]  /*2a20*/  SHF.L.U32 R3, R12, 0x1f, RZ ;  /* 0x0000001f0c037819 */ /* 0x000fd000000006ff */
[----:B------:R-:W1:Y:S02]  /*2a30*/  SYNCS.PHASECHK.TRANS64 P0, [UR5+0xa0], R3 ;  /* 0x0000a003ff0075a7 */ /* 0x000e640008001005 */
[----:B-1----:R-:W-:Y:S05]  /*2a40*/  @P0 BRA `(.L_x_47) ;  /* 0x0000000000080947 */ /* 0x002fea0003800000 */
[----:B------:R-:W1:Y:S02]  /*2a50*/  SYNCS.PHASECHK.TRANS64.TRYWAIT P0, [UR5+0xa0], R3 ;  /* 0x0000a003ff0075a7 */ /* 0x000e640008001105 */
[----:B-1----:R-:W-:Y:S05]  /*2a60*/  @!P0 BRA `(.L_x_48) ;  /* 0x0000005800f48947 */ /* 0x002fea0003800000 */
.L_x_47:
[----:B------:R-:W-:-:S04]  /*2a70*/  UIADD3 UR4, UPT, UPT, UR6, 0x1, URZ ;  /* 0x0000000106047890 */ /* 0x000fc8000fffe0ff */
[----:B------:R-:W-:-:S04]  /*2a80*/  UISETP.NE.AND UP0, UPT, UR4, 0x2, UPT ;  /* 0x000000020400788c */ /* 0x000fc8000bf05270 */
[----:B------:R-:W-:Y:S02]  /*2a90*/  USEL UR7, URZ, 0x1, UP0 ;  /* 0x00000001ff077887 */ /* 0x000fe40008000000 */
[----:B------:R-:W-:-:S04]  /*2aa0*/  USEL UR4, UR4, URZ, UP0 ;  /* 0x000000ff04047287 */ /* 0x000fc80008000000 */
[----:B------:R-:W-:Y:S01]  /*2ab0*/  ULEA UR4, UR4, UR37, 0x3 ;  /* 0x0000002504047291 */ /* 0x000fe2000f8e18ff */
[----:B-1----:R-:W-:-:S04]  /*2ac0*/  LOP3.LUT R3, R12, UR7, RZ, 0x3c, !PT ;  /* 0x000000070c037c12 */ /* 0x002fc8000f8e3cff */
[----:B------:R-:W-:-:S04]  /*2ad0*/  SHF.L.U32 R0, R3, 0x1f, RZ ;  /* 0x0000001f03007819 */ /* 0x000fc800000006ff */
[----:B------:R-:W1:Y:S02]  /*2ae0*/  SYNCS.PHASECHK.TRANS64 P0, [UR4+0xa0], R0 ;  /* 0x0000a000ff0075a7 */ /* 0x000e640008001004 */
[----:B-1----:R-:W-:Y:S05]  /*2af0*/  @P0 EXIT ;  /* 0x000000000000094d */ /* 0x002fea0003800000 */
[----:B------:R-:W-:Y:S02]  /*2b00*/  SHF.L.U32 R3, R3, 0x1f, RZ ;  /* 0x0000001f03037819 */ /* 0x000fe400000006ff */
[----:B------:R-:W-:-:S07]  /*2b10*/  MOV R0, UR4 ;  /* 0x0000000400007c02 */ /* 0x000fce0008000f00 */
.L_x_49:
[----:B-1----:R1:W2:Y:S02]  /*2b20*/  SYNCS.PHASECHK.TRANS64.TRYWAIT P0, [R0+URZ+0xa0], R3 ;  /* 0x0000a003000075a7 */ /* 0x0022a400080011ff */
[----:B--2---:R-:W-:Y:S05]  /*2b30*/  @!P0 NANOSLEEP.SYNCS 0x989680 ;  /* 0x009896800000895d */ /* 0x004fea0003900000 */
[----:B------:R-:W2:Y:S02]  /*2b40*/  @!P0 SYNCS.PHASECHK.TRANS64 P0, [R0+URZ+0xa0], R3 ;  /* 0x0000a003000085a7 */ /* 0x000ea400080010ff */
[----:B--2---:R-:W-:Y:S05]  /*2b50*/  @P0 EXIT ;  /* 0x000000000000094d */ /* 0x004fea0003800000 */
[----:B------:R-:W-:Y:S05]  /*2b60*/  BRA `(.L_x_49) ;  /* 0xfffffffc00ec7947 */ /* 0x000fea000383ffff */
.L_x_42:
[----:B------:R-:W-:-:S09]  /*2b70*/  UISETP.NE.AND UP1, UPT, UR8, URZ, UPT ;  /* 0x000000ff0800728c */ /* 0x000fd2000bf25270 */
[----:B------:R-:W-:Y:S05]  /*2b80*/  BRA.U UP1, `(.L_x_50) ;  /* 0x0000000d01607547 */ /* 0x000fea000b800000 */
[----:B------:R-:W-:Y:S01]  /*2b90*/  UMOV UR4, 0x40 ;  /* 0x0000004000047882 */ /* 0x000fe20000000000 */
[----:B------:R-:W-:Y:S01]  /*2ba0*/  NOP ;  /* 0x0000000000007918 */ /* 0x000fe20000000000 */
[----:B------:R-:W-:Y:S01]  /*2bb0*/  ULEA UR4, UR37, UR4, 0x18 ;  /* 0x0000000425047291 */ /* 0x000fe2000f8ec0ff */
[----:B------:R-:W-:Y:S02]  /*2bc0*/  UMOV UR5, 0x400 ;  /* 0x0000040000057882 */ /* 0x000fe40000000000 */
[----:B------:R-:W-:-:S06]  /*2bd0*/  ULEA UR37, UR37, UR5, 0x18 ;  /* 0x0000000525257291 */ /* 0x000fcc000f8ec0ff */
[----:B------:R-:W1:Y:S02]  /*2be0*/  LDS.U8 R0, [UR4+0x1c] ;  /* 0x00001c04ff007984 */ /* 0x000e640008000000 */
[----:B-1----:R-:W-:-:S13]  /*2bf0*/  ISETP.NE.AND P0, PT, R0, RZ, PT ;  /* 0x000000ff0000720c */ /* 0x002fda0003f05270 */
[----:B------:R-:W-:Y:S05]  /*2c00*/  @P0 BRA `(.L_x_51) ;  /* 0x0000000000580947 */ /* 0x000fea0003800000 */
[----:B------:R-:W-:-:S13]  /*2c10*/  ELECT P0, URZ, PT ;  /* 0x0000000000ff782f */ /* 0x000fda0003800000 */
[----:B------:R-:W-:Y:S05]  /*2c20*/  @!P0 BRA `(.L_x_52) ;  /* 0x0000000000608947 */ /* 0x000fea0003800000 */
[----:B------:R-:W-:Y:S01]  /*2c30*/  UMOV UR5, 0x10 ;  /* 0x0000001000057882 */ /* 0x000fe20000000000 */
[----:B------:R-:W-:Y:S01]  /*2c40*/  HFMA2 R0, -RZ, RZ, 0, 5.9604644775390625e-08 ;  /* 0x00000001ff007431 */ /* 0x000fe200000001ff */
[----:B------:R-:W-:-:S03]  /*2c50*/  MOV R2, 0xffff ;  /* 0x0000ffff00027802 */ /* 0x000fc60000000f00 */
[----:B------:R-:W-:Y:S04]  /*2c60*/  DEPBAR.LE SB1, 0x36 ;  /* 0x00009d800000791a */ /* 0x000fe80000000000 */
[----:B------:R-:W1:Y:S02]  /*2c70*/  UTCATOMSWS.FIND_AND_SET.ALIGN UP0, UR5, UR5 ;  /* 0x00000005000575e3 */ /* 0x000e640008000800 */
[----:B-1----:R-:W-:Y:S01]  /*2c80*/  MOV R3, UR5 ;  /* 0x0000000500037c02 */ /* 0x002fe20008000f00 */
[----:B------:R-:W-:Y:S06]  /*2c90*/  BRA.U UP0, `(.L_x_53) ;  /* 0x0000000100187547 */ /* 0x000fec000b800000 */
.L_x_54:
[----:B------:R-:W-:Y:S05]  /*2ca0*/  NANOSLEEP 0x64 ;  /* 0x000000640000795d */ /* 0x000fea0003800000 */
[----:B------:R-:W-:-:S05]  /*2cb0*/  UMOV UR5, 0x10 ;  /* 0x0000001000057882 */ /* 0x000fca0000000000 */
[----:B------:R-:W-:Y:S04]  /*2cc0*/  DEPBAR.LE SB1, 0x36 ;  /* 0x00009d800000791a */ /* 0x000fe80000000000 */
[----:B------:R-:W1:Y:S02]  /*2cd0*/  UTCATOMSWS.FIND_AND_SET.ALIGN UP0, UR5, UR5 ;  /* 0x00000005000575e3 */ /* 0x000e640008000800 */
[----:B-1----:R-:W-:Y:S01]  /*2ce0*/  MOV R3, UR5 ;  /* 0x0000000500037c02 */ /* 0x002fe20008000f00 */
[----:B------:R-:W-:Y:S05]  /*2cf0*/  BRA.U !UP0, `(.L_x_54) ;  /* 0xfffffffd08e87547 */ /* 0x000fea000b83ffff */
.L_x_53:
[-C--:B------:R-:W-:Y:S02]  /*2d00*/  SHF.L.U32 R2, R2, R3.reuse, RZ ;  /* 0x0000000302027219 */ /* 0x080fe400000006ff */
[----:B------:R-:W-:Y:S01]  /*2d10*/  SHF.L.U32 R0, R0, R3, RZ ;  /* 0x0000000300007219 */ /* 0x000fe200000006ff */
[----:B------:R-:W-:Y:S02]  /*2d20*/  IMAD.SHL.U32 R3, R3, 0x20, RZ ;  /* 0x0000002003037824 */ /* 0x000fe400078e00ff */
[----:B------:R1:W-:Y:S04]  /*2d30*/  ATOMS.OR RZ, [UR4+0x14], R2 ;  /* 0x00001402ffff798c */ /* 0x0003e8000b000004 */
[----:B------:R1:W-:Y:S04]  /*2d40*/  ATOMS.OR RZ, [UR4+0x18], R0 ;  /* 0x00001800ffff798c */ /* 0x0003e8000b000004 */
[----:B------:R1:W-:Y:S01]  /*2d50*/  STS [UR37+0x140], R3 ;  /* 0x00014003ff007988 */ /* 0x0003e20008000825 */
[----:B------:R-:W-:Y:S05]  /*2d60*/  BRA `(.L_x_52) ;  /* 0x0000000000107947 */ /* 0x000fea0003800000 */
.L_x_51:
[----:B------:R-:W-:Y:S02]  /*2d70*/  MOV R0, 0xffffffff ;  /* 0xffffffff00007802 */ /* 0x000fe40000000f00 */
[----:B------:R-:W-:-:S03]  /*2d80*/  MOV R2, 0x2db0 ;  /* 0x00002db000027802 */ /* 0x000fc60000000f00 */
[----:B------:R1:W-:Y:S04]  /*2d90*/  STS [UR37+0x140], R0 ;  /* 0x00014000ff007988 */ /* 0x0003e80008000825 */
[----:B-1-3-5:R-:W-:Y:S05]  /*2da0*/  CALL.REL.NOINC `($__internal_1_$__cuda_sm10x_tcgen05_guardrail_trap_phase_invalid_during_alloc) ;  /* 0x0000005c00b07944 */ /* 0x02afea0003c00000 */
.L_x_52:
[----:B------:R-:W-:Y:S05]  /*2db0*/  WARPSYNC.ALL ;  /* 0x0000000000007948 */ /* 0x000fea0003800000 */
[----:B------:R-:W2:Y:S01]  /*2dc0*/  S2UR UR6, SR_CgaCtaId ;  /* 0x00000000000679c3 */ /* 0x000ea20000008800 */
[----:B------:R-:W-:Y:S01]  /*2dd0*/  UMOV UR4, 0x400 ;  /* 0x0000040000047882 */ /* 0x000fe20000000000 */
[----:B------:R-:W-:-:S06]  /*2de0*/  NOP ;  /* 0x0000000000007918 */ /* 0x000fcc0000000000 */
[----:B------:R-:W-:Y:S06]  /*2df0*/  BAR.ARV 0x6, 0xa0 ;  /* 0x0182800000007b1d */ /* 0x000fec0000002000 */
[----:B------:R-:W4:Y:S01]  /*2e00*/  LDCU UR7, c[0x0][0x38c] ;  /* 0x00007180ff0777ac */ /* 0x000f220008000800 */
[----:B------:R-:W-:Y:S01]  /*2e10*/  IMAD.MOV.U32 R11, RZ, RZ, 0x1 ;  /* 0x00000001ff0b7424 */ /* 0x000fe200078e00ff */
[----:B------:R-:W-:Y:S01]  /*2e20*/  CS2R R8, SRZ ;  /* 0x0000000000087805 */ /* 0x000fe2000001ff00 */
[----:B------:R-:W-:Y:S01]  /*2e30*/  IMAD.MOV.U32 R10, RZ, RZ, RZ ;  /* 0x000000ffff0a7224 */ /* 0x000fe200078e00ff */
[----:B------:R-:W-:Y:S01]  /*2e40*/  UMOV UR18, URZ ;  /* 0x000000ff00127c82 */ /* 0x000fe20008000000 */
[----:B------:R-:W-:Y:S01]  /*2e50*/  UMOV UR17, URZ ;  /* 0x000000ff00117c82 */ /* 0x000fe20008000000 */
[----:B------:R-:W-:Y:S01]  /*2e60*/  UMOV UR20, 0x0 ;  /* 0x0000000000147882 */ /* 0x000fe20000000000 */
[----:B------:R-:W-:Y:S01]  /*2e70*/  UMOV UR21, 0x8200010 ;  /* 0x0820001000157882 */ /* 0x000fe20000000000 */
[----:B--2---:R-:W-:Y:S01]  /*2e80*/  ULEA UR6, UR6, UR4, 0x18 ;  /* 0x0000000406067291 */ /* 0x004fe2000f8ec0ff */
[----:B------:R-:W2:Y:S03]  /*2e90*/  LDCU UR4, c[0x0][0x38c] ;  /* 0x00007180ff0477ac */ /* 0x000ea60008000800 */
[----:B------:R-:W-:-:S02]  /*2ea0*/  UIADD3 UR11, UPT, UPT, UR6, 0x8400, URZ ;  /* 0x00008400060b7890 */ /* 0x000fc4000fffe0ff */
[----:B----4-:R-:W-:-:S03]  /*2eb0*/  UIADD3 UR7, UPT, UPT, UR7, 0x1f, URZ ;  /* 0x0000001f07077890 */ /* 0x010fc6000fffe0ff */
[----:B-1----:R-:W1:Y:S01]  /*2ec0*/  LDS R0, [UR6+0x140] ;  /* 0x00014006ff007984 */ /* 0x002e620008000800 */
[----:B------:R-:W-:Y:S02]  /*2ed0*/  UIADD3 UR12, UPT, UPT, UR6, 0xe400, URZ ;  /* 0x0000e400060c7890 */ /* 0x000fe4000fffe0ff */
[----:B------:R-:W-:Y:S02]  /*2ee0*/  USHF.R.S32.HI UR5, URZ, 0x1f, UR7 ;  /* 0x0000001fff057899 */ /* 0x000fe40008011407 */
[----:B------:R-:W-:Y:S02]  /*2ef0*/  USHF.R.U32.HI UR11, URZ, 0x4, UR11 ;  /* 0x00000004ff0b7899 */ /* 0x000fe4000801160b */
[----:B------:R-:W-:Y:S02]  /*2f00*/  ULEA.HI UR5, UR5, UR7, URZ, 0x5 ;  /* 0x0000000705057291 */ /* 0x000fe4000f8f28ff */
[----:B------:R-:W-:Y:S02]  /*2f10*/  USHF.R.U32.HI UR12, URZ, 0x4, UR12 ;  /* 0x00000004ff0c7899 */ /* 0x000fe4000801160c */
[----:B------:R-:W-:-:S02]  /*2f20*/  USHF.R.S32.HI UR5, URZ, 0x5, UR5 ;  /* 0x00000005ff057899 */ /* 0x000fc40008011405 */
[----:B------:R-:W-:Y:S02]  /*2f30*/  ULOP3.LUT UR11, UR11, 0x3fff, URZ, 0xc0, !UPT ;  /* 0x00003fff0b0b7892 */ /* 0x000fe4000f8ec0ff */
[----:B------:R-:W-:Y:S02]  /*2f40*/  UISETP.LT.AND UP0, UPT, UR5, 0x1, UPT ;  /* 0x000000010500788c */ /* 0x000fe4000bf01270 */
[----:B------:R-:W-:Y:S02]  /*2f50*/  ULOP3.LUT UR12, UR12, 0x3fff, URZ, 0xc0, !UPT ;  /* 0x00003fff0c0c7892 */ /* 0x000fe4000f8ec0ff */
[----:B------:R-:W-:Y:S02]  /*2f60*/  USEL UR10, UR5, 0x1, !UP0 ;  /* 0x00000001050a7887 */ /* 0x000fe4000c000000 */
[----:B------:R-:W-:Y:S02]  /*2f70*/  ULOP3.LUT UR11, UR11, 0x10000, URZ, 0xfc, !UPT ;  /* 0x000100000b0b7892 */ /* 0x000fe4000f8efcff */
[----:B------:R-:W-:-:S02]  /*2f80*/  ULOP3.LUT UR12, UR12, 0x10000, URZ, 0xfc, !UPT ;  /* 0x000100000c0c7892 */ /* 0x000fc4000f8efcff */
[----:B------:R-:W-:Y:S02]  /*2f90*/  UIADD3 UR10, UPT, UPT, -UR10, URZ, URZ ;  /* 0x000000ff0a0a7290 */ /* 0x000fe4000fffe1ff */
[----:B--2---:R-:W-:Y:S01]  /*2fa0*/  UISETP.GE.AND UP3, UPT, UR4, 0x1, UPT ;  /* 0x000000010400788c */ /* 0x004fe2000bf66270 */
[----:B-1----:R-:W-:-:S15]  /*2fb0*/  R2UR UR19, R0 ;  /* 0x00000000001372ca */ /* 0x002fde00000e0000 */
.L_x_61:
[----:B------:R-:W-:Y:S02]  /*2fc0*/  LEA R0, R10, UR6, 0x3 ;  /* 0x000000060a007c11 */ /* 0x000fe4000f8e18ff */
[----:B------:R-:W-:Y:S02]  /*2fd0*/  SHF.L.U32 R5, R9, 0x1f, RZ ;  /* 0x0000001f09057819 */ /* 0x000fe400000006ff */
[----:B------:R-:W-:Y:S01]  /*2fe0*/  PLOP3.LUT P0, PT, PT, PT, UP3, 0x80, 0x8 ;  /* 0x000000000008781c */ /* 0x000fe20003f0f038 */
[----:B------:R-:W-:Y:S01]  /*2ff0*/  VIADD R3, R0, 0xa0 ;  /* 0x000000a000037836 */ /* 0x000fe20000000000 */
[----:B-1----:R-:W1:Y:S02]  /*3000*/  SYNCS.PHASECHK.TRANS64.TRYWAIT P1, [R0+URZ+0x90], R5 ;  /* 0x00009005000075a7 */ /* 0x002e6400080211ff */
[----:B-1--4-:R-:W-:Y:S09]  /*3010*/  @!P1 BRA `(.L_x_55) ;  /* 0x0000005400a09947 */ /* 0x012ff20003800000 */
.L_x_127:
[----:B------:R-:W-:Y:S01]  /*3020*/  LEA R4, R10, UR6, 0x4 ;  /* 0x000000060a047c11 */ /* 0x000fe2000f8e20ff */
[----:B------:R-:W-:Y:S01]  /*3030*/  @UP3 ULEA UR4, UR17, UR6, 0x3 ;  /* 0x0000000611043291 */ /* 0x000fe2000f8e18ff */
[----:B------:R-:W-:Y:S01]  /*3040*/  PLOP3.LUT P2, PT, PT, PT, PT, 0x80, 0x8 ;  /* 0x000000000008781c */ /* 0x000fe20003f4f070 */
[----:B------:R-:W-:Y:S01]  /*3050*/  ULEA UR9, UR18, UR6, 0x3 ;  /* 0x0000000612097291 */ /* 0x000fe2000f8e18ff */
[----:B------:R-:W-:Y:S02]  /*3060*/  PRMT R3, RZ, 0x654, R3 ;  /* 0x00000654ff037816 */ /* 0x000fe40000000003 */
[----:B-1----:R-:W1:Y:S01]  /*3070*/  LDS.128 R4, [R4+0x120] ;  /* 0x0001200004047984 */ /* 0x002e620000000c00 */
[----:B------:R-:W-:Y:S02]  /*3080*/  @P0 SHF.L.U32 R2, R8, 0x1f, RZ ;  /* 0x0000001f08020819 */ /* 0x000fe400000006ff */
[----:B------:R-:W-:Y:S01]  /*3090*/  SHF.L.U32 R0, R11, 0x1f, RZ ;  /* 0x0000001f0b007819 */ /* 0x000fe200000006ff */
[----:B------:R-:W-:Y:S01]  /*30a0*/  @!PT LDS RZ, [RZ] ;  /* 0x00000000fffff984 */ /* 0x000fe20000000800 */
[----:B------:R-:W-:Y:S01]  /*30b0*/  @!PT LDS RZ, [RZ] ;  /* 0x00000000fffff984 */ /* 0x000fe20000000800 */
[----:B------:R-:W-:Y:S01]  /*30c0*/  @!PT LDS RZ, [RZ] ;  /* 0x00000000fffff984 */ /* 0x000fe20000000800 */
[----:B------:R-:W-:Y:S01]  /*30d0*/  @!PT LDS RZ, [RZ] ;  /* 0x00000000fffff984 */ /* 0x000fe20000000800 */
[----:B------:R2:W-:Y:S06]  /*30e0*/  MEMBAR.ALL.CTA ;  /* 0x0000000000007992 */ /* 0x0005ec0000008000 */
[----:B--2---:R-:W2:Y:S02]  /*30f0*/  FENCE.VIEW.ASYNC.S ;  /* 0x00000000000073c6 */ /* 0x004ea40000000000 */
[----:B--2---:R2:W-:Y:S01]  /*3100*/  SYNCS.ARRIVE.TRANS64.RED.A1T0 RZ, [R3+URZ], RZ ;  /* 0x000000ff03ff79a7 */ /* 0x0045e200081004ff */
[----:B------:R2:W4:Y:S01]  /*3110*/  @P0 SYNCS.PHASECHK.TRANS64.TRYWAIT P2, [UR4], R2 ;  /* 0x00000002ff0005a7 */ /* 0x0005220008041104 */
[----:B-1----:R-:W-:Y:S01]  /*3120*/  LOP3.LUT P1, RZ, R6, 0x1, RZ, 0xc0, !PT ;  /* 0x0000000106ff7812 */ /* 0x002fe2000782c0ff */
[----:B------:R-:W1:Y:S02]  /*3130*/  SYNCS.PHASECHK.TRANS64.TRYWAIT P0, [UR9+0xd0], R0 ;  /* 0x0000d000ff0075a7 */ /* 0x000e640008001109 */
[----:B-12-4-:R-:W-:Y:S10]  /*3140*/  @!P0 BRA `(.L_x_56) ;  /* 0x0000005400688947 */ /* 0x016ff40003800000 */
.L_x_129:
[----:B------:R-:W-:Y:S01]  /*3150*/  IADD3 R10, PT, PT, R10, 0x1, RZ ;  /* 0x000000010a0a7810 */ /* 0x000fe20007ffe0ff */
[----:B------:R-:W-:Y:S06]  /*3160*/  BRA.U !UP3, `(.L_x_57) ;  /* 0x000000010b887547 */ /* 0x000fec000b800000 */
[----:B------:R-:W-:Y:S02]  /*3170*/  ULEA UR8, UR18, UR19, 0x7 ;  /* 0x0000001312087291 */ /* 0x000fe4000f8e38ff */
[----:B------:R-:W-:Y:S01]  /*3180*/  UPLOP3.LUT UP4, UPT, UPT, UPT, UPT, 0x40, 0x4 ;  /* 0x000000000004789c */ /* 0x000fe20003f8e870 */
[----:B------:R-:W-:Y:S01]  /*3190*/  UMOV UR16, UR10 ;  /* 0x0000000a00107c82 */ /* 0x000fe20008000000 */
[----:B------:R-:W-:Y:S01]  /*31a0*/  UMOV UR15, UR5 ;  /* 0x00000005000f7c82 */ /* 0x000fe20008000000 */
[----:B------:R-:W-:-:S08]  /*31b0*/  UMOV UR14, UR17 ;  /* 0x00000011000e7c82 */ /* 0x000fd00008000000 */
.L_x_60:
[----:B------:R-:W-:Y:S02]  /*31c0*/  UIADD3 UR16, UPT, UPT, UR16, 0x1, URZ ;  /* 0x0000000110107890 */ /* 0x000fe4000fffe0ff */
[----:B--2---:R-:W-:Y:S02]  /*31d0*/  ULEA UR7, UR14, UR6, 0x3 ;  /* 0x000000060e077291 */ /* 0x004fe4000f8e18ff */
[----:B------:R-:W-:Y:S01]  /*31e0*/  UISETP.NE.AND UP0, UPT, UR16, URZ, UPT ;  /* 0x000000ff1000728c */ /* 0x000fe2000bf05270 */
[----:B----4-:R-:W-:Y:S10]  /*31f0*/  @P2 BRA `(.L_x_58) ;  /* 0x00000000000c2947 */ /* 0x010ff40003800000 */
[----:B-1----:R-:W-:Y:S04]  /*3200*/  SHF.L.U32 R3, R8, 0x1f, RZ ;  /* 0x0000001f08037819 */ /* 0x002fe800000006ff */
[----:B------:R-:W1:Y:S02]  /*3210*/  SYNCS.PHASECHK.TRANS64.TRYWAIT P0, [UR7], R3 ;  /* 0x00000003ff0075a7 */ /* 0x000e640008001107 */
[----:B-1----:R-:W-:Y:S05]  /*3220*/  @!P0 BRA `(.L_x_59) ;  /* 0x0000005400488947 */ /* 0x002fea0003800000 */
.L_x_58:
[----:B------:R-:W-:Y:S01]  /*3230*/  UISETP.NE.AND UP1, UPT, UR15, 0x1, UPT ;  /* 0x000000010f00788c */ /* 0x000fe2000bf25270 */
[----:B------:R-:W-:Y:S01]  /*3240*/  PLOP3.LUT P2, PT, PT, PT, PT, 0x80, 0x8 ;  /* 0x000000000008781c */ /* 0x000fe20003f4f070 */
[----:B------:R-:W-:Y:S02]  /*3250*/  UIADD3 UR17, UPT, UPT, UR14, 0x1, URZ ;  /* 0x000000010e117890 */ /* 0x000fe4000fffe0ff */
[----:B------:R-:W-:Y:S02]  /*3260*/  ULEA UR22, UR14, UR12, 0x8 ;  /* 0x0000000c0e167291 */ /* 0x000fe4000f8e40ff */
[----:B------:R-:W-:Y:S01]  /*3270*/  UISETP.NE.AND UP2, UPT, UR17, 0x6, UPT ;  /* 0x000000061100788c */ /* 0x000fe2000bf45270 */
[----:B------:R-:W-:Y:S01]  /*3280*/  PLOP3.LUT P0, PT, PT, PT, UP1, 0x80, 0x8 ;  /* 0x000000000008781c */ /* 0x000fe20003f0f018 */
[----:B------:R-:W-:Y:S02]  /*3290*/  ULEA UR24, UR14, UR11, 0x8 ;  /* 0x0000000b0e187291 */ /* 0x000fe4000f8e40ff */
[----:B------:R-:W-:Y:S02]  /*32a0*/  USEL UR13, URZ, 0x1, UP2 ;  /* 0x00000001ff0d7887 */ /* 0x000fe40009000000 */
[----:B------:R-:W-:Y:S02]  /*32b0*/  USEL UR17, UR17, URZ, UP2 ;  /* 0x000000ff11117287 */ /* 0x000fe40009000000 */
[----:B------:R-:W-:Y:S02]  /*32c0*/  UIADD3 UR7, UPT, UPT, UR7, 0x30, URZ ;  /* 0x0000003007077890 */ /* 0x000fe4000fffe0ff */
[----:B------:R-:W-:Y:S01]  /*32d0*/  @UP1 ULEA UR4, UR17, UR6, 0x3 ;  /* 0x0000000611041291 */ /* 0x000fe2000f8e18ff */
[----:B------:R-:W-:Y:S01]  /*32e0*/  LOP3.LUT R8, R8, UR13, RZ, 0x3c, !PT ;  /* 0x0000000d08087c12 */ /* 0x000fe2000f8e3cff */
[----:B------:R-:W-:Y:S01]  /*32f0*/  UMOV UR23, 0xc0004010 ;  /* 0xc000401000177882 */ /* 0x000fe20000000000 */
[----:B------:R-:W-:Y:S01]  /*3300*/  UMOV UR25, 0xc0004010 ;  /* 0xc000401000197882 */ /* 0x000fe20000000000 */
[----:B------:R-:W-:Y:S01]  /*3310*/  UIADD3 UR15, UPT, UPT, UR15, -0x1, URZ ;  /* 0xffffffff0f0f7890 */ /* 0x000fe2000fffe0ff */
[----:B-1----:R-:W-:Y:S01]  /*3320*/  @P0 SHF.L.U32 R0, R8, 0x1f, RZ ;  /* 0x0000001f08000819 */ /* 0x002fe200000006ff */
[----:B------:R-:W-:Y:S03]  /*3330*/  UMOV UR14, UR17 ;  /* 0x00000011000e7c82 */ /* 0x000fe60008000000 */
[----:B------:R2:W4:Y:S01]  /*3340*/  @P0 SYNCS.PHASECHK.TRANS64.TRYWAIT P2, [UR4], R0 ;  /* 0x00000000ff0005a7 */ /* 0x0005220008041104 */
[----:B------:R2:W-:Y:S01]  /*3350*/  UTCQMMA gdesc[UR24], gdesc[UR22], tmem[UR8], tmem[UR20], idesc[UR21], UP4 ;  /* 0x00ff1416180075ea */ /* 0x0005e2000a000308 */
[----:B------:R-:W-:Y:S01]  /*3360*/  UPLOP3.LUT UP4, UPT, UPT, UPT, UPT, 0x80, 0x8 ;  /* 0x000000000008789c */ /* 0x000fe20003f8f070 */
[----:B------:R2:W-:Y:S01]  /*3370*/  UTCBAR [UR7], URZ ;  /* 0x000000ff070073e9 */ /* 0x0005e200080000ff */
[----:B------:R-:W-:Y:S09]  /*3380*/  BRA.U UP0, `(.L_x_60) ;  /* 0xfffffffd008c7547 */ /* 0x000ff2000b83ffff */
.L_x_57:
[----:B------:R-:W-:Y:S01]  /*3390*/  UIADD3 UR18, UPT, UPT, UR18, 0x1, URZ ;  /* 0x0000000112127890 */ /* 0x000fe2000fffe0ff */
[C---:B------:R-:W-:Y:S01]  /*33a0*/  ISETP.NE.AND P0, PT, R10.reuse, 0x2, PT ;  /* 0x000000020a00780c */ /* 0x040fe20003f05270 */
[----:B------:R-:W-:Y:S02]  /*33b0*/  UIADD3 UR9, UPT, UPT, UR9, 0xb0, URZ ;  /* 0x000000b009097890 */ /* 0x000fe4000fffe0ff */
[----:B------:R-:W-:Y:S01]  /*33c0*/  UISETP.NE.AND UP0, UPT, UR18, 0x4, UPT ;  /* 0x000000041200788c */ /* 0x000fe2000bf05270 */
[----:B-12---:R-:W-:Y:S02]  /*33d0*/  SEL R0, RZ, 0x1, P0 ;  /* 0x00000001ff007807 */ /* 0x006fe40000000000 */
[----:B------:R-:W-:Y:S01]  /*33e0*/  SEL R10, R10, RZ, P0 ;  /* 0x000000ff0a0a7207 */ /* 0x000fe20000000000 */
[----:B------:R-:W-:Y:S01]  /*33f0*/  USEL UR4, URZ, 0x1, UP0 ;  /* 0x00000001ff047887 */ /* 0x000fe20008000000 */
[----:B------:R-:W-:Y:S01]  /*3400*/  LOP3.LUT R9, R9, R0, RZ, 0x3c, !PT ;  /* 0x0000000009097212 */ /* 0x000fe200078e3cff */
[----:B------:R-:W-:Y:S01]  /*3410*/  USEL UR18, UR18, URZ, UP0 ;  /* 0x000000ff12127287 */ /* 0x000fe20008000000 */
[----:B------:R1:W-:Y:S03]  /*3420*/  UTCBAR [UR9], URZ ;  /* 0x000000ff090073e9 */ /* 0x0003e600080000ff */
[----:B------:R-:W-:Y:S01]  /*3430*/  LOP3.LUT R11, R11, UR4, RZ, 0x3c, !PT ;  /* 0x000000040b0b7c12 */ /* 0x000fe2000f8e3cff */
[----:B------:R-:W-:Y:S07]  /*3440*/  @P1 BRA `(.L_x_61) ;  /* 0xfffffff800dc1947 */ /* 0x000fee000383ffff */
[----:B------:R-:W2:Y:S01]  /*3450*/  S2UR UR4, SR_CgaCtaId ;  /* 0x00000000000479c3 */ /* 0x000ea20000008800 */
[----:B------:R-:W-:Y:S01]  /*3460*/  ELECT P0, URZ, PT ;  /* 0x0000000000ff782f */ /* 0x000fe20003800000 */
[----:B------:R-:W-:Y:S01]  /*3470*/  IMAD.MOV.U32 R0, RZ, RZ, 0x1 ;  /* 0x00000001ff007424 */ /* 0x000fe200078e00ff */
[----:B------:R-:W-:Y:S01]  /*3480*/  UIADD3 UR6, UPT, UPT, UR6, 0xd0, URZ ;  /* 0x000000d006067890 */ /* 0x000fe2000fffe0ff */
[----:B------:R-:W-:Y:S01]  /*3490*/  SHF.L.U32 R3, R11, 0x1f, RZ ;  /* 0x0000001f0b037819 */ /* 0x000fe200000006ff */
[----:B------:R-:W-:-:S03]  /*34a0*/  UMOV UR5, 0x40 ;  /* 0x0000004000057882 */ /* 0x000fc60000000000 */
[----:B------:R-:W-:Y:S01]  /*34b0*/  UVIRTCOUNT.DEALLOC.SMPOOL 0x80 ;  /* 0x000000800000784c */ /* 0x000fe20000000000 */
[----:B--2---:R-:W-:Y:S02]  /*34c0*/  ULEA UR4, UR4, UR5, 0x18 ;  /* 0x0000000504047291 */ /* 0x004fe4000f8ec0ff */
[----:B------:R-:W-:-:S07]  /*34d0*/  ULEA UR5, UR18, UR6, 0x3 ;  /* 0x0000000612057291 */ /* 0x000fce000f8e18ff */
[----:B------:R2:W-:Y:S02]  /*34e0*/  @P0 STS.U8 [UR4+0x1c], R0 ;  /* 0x00001c00ff000988 */ /* 0x0005e40008000004 */
[----:B------:R-:W3:Y:S02]  /*34f0*/  SYNCS.PHASECHK.TRANS64.TRYWAIT P0, [UR5], R3 ;  /* 0x00000003ff0075a7 */ /* 0x000ee40008001105 */
[----:B--23--:R-:W-:Y:S05]  /*3500*/  @!P0 BRA `(.L_x_62) ;  /* 0x0000005000a88947 */ /* 0x00cfea0003800000 */
.L_x_132:
[----:B------:R-:W-:-:S04]  /*3510*/  UIADD3 UR7, UPT, UPT, UR18, 0x1, URZ ;  /* 0x0000000112077890 */ /* 0x000fc8000fffe0ff */
[----:B------:R-:W-:-:S04]  /*3520*/  UISETP.NE.AND UP0, UPT, UR7, 0x4, UPT ;  /* 0x000000040700788c */ /* 0x000fc8000bf05270 */
[----:B------:R-:W-:Y:S02]  /*3530*/  USEL UR8, URZ, 0x1, UP0 ;  /* 0x00000001ff087887 */ /* 0x000fe40008000000 */
[----:B------:R-:W-:-:S04]  /*3540*/  USEL UR7, UR7, URZ, UP0 ;  /* 0x000000ff07077287 */ /* 0x000fc80008000000 */
[----:B------:R-:W-:Y:S01]  /*3550*/  ULEA UR5, UR7, UR6, 0x3 ;  /* 0x0000000607057291 */ /* 0x000fe2000f8e18ff */
[----:B------:R-:W-:-:S04]  /*3560*/  LOP3.LUT R2, R11, UR8, RZ, 0x3c, !PT ;  /* 0x000000080b027c12 */ /* 0x000fc8000f8e3cff */
[----:B--2---:R-:W-:-:S04]  /*3570*/  SHF.L.U32 R3, R2, 0x1f, RZ ;  /* 0x0000001f02037819 */ /* 0x004fc800000006ff */
[----:B------:R-:W2:Y:S02]  /*3580*/  SYNCS.PHASECHK.TRANS64.TRYWAIT P0, [UR5], R3 ;  /* 0x00000003ff0075a7 */ /* 0x000ea40008001105 */
[----:B--2---:R-:W-:Y:S05]  /*3590*/  @!P0 BRA `(.L_x_63) ;  /* 0x00000050009c8947 */ /* 0x004fea0003800000 */
.L_x_134:
        /* <DEDUP_REMOVED lines=9> */
.L_x_136:
[----:B------:R-:W-:-:S04]  /*3630*/  UIADD3 UR7, UPT, UPT, UR7, 0x1, URZ ;  /* 0x0000000107077890 */ /* 0x000fc8000fffe0ff */
[----:B------:R-:W-:-:S04]  /*3640*/  UISETP.NE.AND UP0, UPT, UR7, 0x4, UPT ;  /* 0x000000040700788c */ /* 0x000fc8000bf05270 */
[----:B------:R-:W-:Y:S02]  /*3650*/  USEL UR5, URZ, 0x1, UP0 ;  /* 0x00000001ff057887 */ /* 0x000fe40008000000 */
[----:B------:R-:W-:-:S04]  /*3660*/  USEL UR7, UR7, URZ, UP0 ;  /* 0x000000ff07077287 */ /* 0x000fc80008000000 */
[----:B------:R-:W-:Y:S01]  /*3670*/  ULEA UR7, UR7, UR6, 0x3 ;  /* 0x0000000607077291 */ /* 0x000fe2000f8e18ff */
[----:B--2---:R-:W-:-:S04]  /*3680*/  LOP3.LUT R3, R2, UR5, RZ, 0x3c, !PT ;  /* 0x0000000502037c12 */ /* 0x004fc8000f8e3cff */
[----:B------:R-:W-:-:S04]  /*3690*/  SHF.L.U32 R3, R3, 0x1f, RZ ;  /* 0x0000001f03037819 */ /* 0x000fc800000006ff */
[----:B------:R-:W2:Y:S02]  /*36a0*/  SYNCS.PHASECHK.TRANS64.TRYWAIT P0, [UR7], R3 ;  /* 0x00000003ff0075a7 */ /* 0x000ea40008001107 */
[----:B--2---:R-:W-:Y:S05]  /*36b0*/  @!P0 BRA `(.L_x_65) ;  /* 0x0000005000848947 */ /* 0x004fea0003800000 */
.L_x_138:
[----:B------:R-:W-:Y:S01]  /*36c0*/  NOP ;  /* 0x0000000000007918 */ /* 0x000fe20000000000 */
[----:B--2---:R-:W2:Y:S01]  /*36d0*/  LDS R0, [UR4+0x14] ;  /* 0x00001404ff007984 */ /* 0x004ea20008000800 */
[----:B------:R-:W-:Y:S01]  /*36e0*/  ULOP3.LUT UR6, UR19, 0xffff, URZ, 0xc0, !UPT ;  /* 0x0000ffff13067892 */ /* 0x000fe2000f8ec0ff */
[----:B------:R-:W-:Y:S01]  /*36f0*/  UMOV UR8, 0xffff ;  /* 0x0000ffff00087882 */ /* 0x000fe20000000000 */
[----:B------:R-:W-:Y:S02]  /*3700*/  UMOV UR5, 0x1 ;  /* 0x0000000100057882 */ /* 0x000fe40000000000 */
[----:B------:R-:W-:-:S04]  /*3710*/  USHF.R.U32.HI UR6, URZ, 0x5, UR6 ;  /* 0x00000005ff067899 */ /* 0x000fc80008011606 */
[----:B------:R-:W-:Y:S02]  /*3720*/  USHF.L.U32 UR8, UR8, UR6, URZ ;  /* 0x0000000608087299 */ /* 0x000fe400080006ff */
[----:B------:R-:W-:-:S04]  /*3730*/  USHF.L.U32 UR5, UR5, UR6, URZ ;  /* 0x0000000605057299 */ /* 0x000fc800080006ff */
[----:B--2---:R-:W-:-:S04]  /*3740*/  LOP3.LUT R0, R0, UR8, RZ, 0xc0, !PT ;  /* 0x0000000800007c12 */ /* 0x004fc8000f8ec0ff */
[----:B------:R-:W-:-:S13]  /*3750*/  ISETP.NE.AND P0, PT, R0, UR8, PT ;  /* 0x0000000800007c0c */ /* 0x000fda000bf05270 */
[----:B------:R-:W-:Y:S05]  /*3760*/  @P0 BRA `(.L_x_66) ;  /* 0x0000000000580947 */ /* 0x000fea0003800000 */
[----:B------:R-:W2:Y:S02]  /*3770*/  LDS R0, [UR4+0x18] ;  /* 0x00001804ff007984 */ /* 0x000ea40008000800 */
[----:B--2---:R-:W-:-:S04]  /*3780*/  LOP3.LUT R0, R0, UR5, RZ, 0xc0, !PT ;  /* 0x0000000500007c12 */ /* 0x004fc8000f8ec0ff */
[----:B------:R-:W-:-:S13]  /*3790*/  ISETP.NE.AND P0, PT, R0, UR5, PT ;  /* 0x0000000500007c0c */ /* 0x000fda000bf05270 */
[----:B------:R-:W-:Y:S05]  /*37a0*/  @P0 BRA `(.L_x_67) ;  /* 0x00000000003c0947 */ /* 0x000fea0003800000 */
[----:B------:R-:W2:Y:S01]  /*37b0*/  S2R R2, SR_LANEID ;  /* 0x0000000000027919 */ /* 0x000ea20000000000 */
[----:B------:R-:W-:Y:S01]  /*37c0*/  ULOP3.LUT UR8, URZ, UR8, URZ, 0x33, !UPT ;  /* 0x00000008ff087292 */ /* 0x000fe2000f8e33ff */
[----:B------:R-:W-:Y:S01]  /*37d0*/  LOP3.LUT R4, RZ, UR5, RZ, 0x33, !PT ;  /* 0x00000005ff047c12 */ /* 0x000fe2000f8e33ff */
[----:B------:R-:W-:Y:S02]  /*37e0*/  VOTEU.ANY UR7, UPT, PT ;  /* 0x0000000000077886 */ /* 0x000fe400038e0100 */
[----:B------:R-:W-:Y:S01]  /*37f0*/  UFLO.U32 UR7, UR7 ;  /* 0x00000007000772bd */ /* 0x000fe200080e0000 */
[----:B------:R-:W3:Y:S01]  /*3800*/  REDUX UR5, R4 ;  /* 0x00000000040573c4 */ /* 0x000ee20000000000 */
[----:B------:R-:W-:-:S06]  /*3810*/  IMAD.U32 R0, RZ, RZ, UR8 ;  /* 0x00000008ff007e24 */ /* 0x000fcc000f8e00ff */
[----:B------:R1:W-:Y:S01]  /*3820*/  UTCATOMSWS.AND URZ, UR8 ;  /* 0x0000000800ff79e3 */ /* 0x0003e20008000000 */
[----:B------:R-:W4:Y:S01]  /*3830*/  REDUX UR6, R0 ;  /* 0x00000000000673c4 */ /* 0x000f220000000000 */
[----:B--2---:R-:W-:Y:S01]  /*3840*/  ISETP.EQ.U32.AND P0, PT, R2, UR7, PT ;  /* 0x0000000702007c0c */ /* 0x004fe2000bf02070 */
[----:B---3--:R-:W-:Y:S01]  /*3850*/  IMAD.U32 R2, RZ, RZ, UR5 ;  /* 0x00000005ff027e24 */ /* 0x008fe2000f8e00ff */
[----:B----4-:R-:W-:-:S11]  /*3860*/  MOV R3, UR6 ;  /* 0x0000000600037c02 */ /* 0x010fd60008000f00 */
[----:B------:R1:W-:Y:S04]  /*3870*/  @P0 ATOMS.AND RZ, [UR4+0x14], R3 ;  /* 0x00001403ffff098c */ /* 0x0003e8000a800004 */
[----:B------:R1:W-:Y:S01]  /*3880*/  @P0 ATOMS.AND RZ, [UR4+0x18], R2 ;  /* 0x00001802ffff098c */ /* 0x0003e2000a800004 */
[----:B------:R-:W-:Y:S05]  /*3890*/  BRA `(.L_x_68) ;  /* 0x0000000000147947 */ /* 0x000fea0003800000 */
.L_x_67:
[----:B------:R-:W-:Y:S02]  /*38a0*/  MOV R2, 0x38c0 ;  /* 0x000038c000027802 */ /* 0x000fe40000000f00 */
[----:B-1--45:R-:W-:Y:S05]  /*38b0*/  CALL.REL.NOINC `($__internal_0_$__cuda_sm10x_tcgen05_guardrail_trap_col_being_dealloced_not_returned_by_alloc) ;  /* 0x0000005000e07944 */ /* 0x032fea0003c00000 */
[----:B------:R-:W-:Y:S05]  /*38c0*/  BRA `(.L_x_68) ;  /* 0x0000000000087947 */ /* 0x000fea0003800000 */
.L_x_66:
[----:B------:R-:W-:Y:S02]  /*38d0*/  MOV R2, 0x38f0 ;  /* 0x000038f000027802 */ /* 0x000fe40000000f00 */
[----:B-1--45:R-:W-:Y:S05]  /*38e0*/  CALL.REL.NOINC `($__internal_2_$__cuda_sm10x_tcgen05_guardrail_trap_unallocated_columns_being_dealloced) ;  /* 0x0000005000ec7944 */ /* 0x032fea0003c00000 */
.L_x_68:
[----:B------:R-:W-:Y:S01]  /*38f0*/  NOP ;  /* 0x0000000000007918 */ /* 0x000fe20000000000 */
[----:B-1----:R-:W-:Y:S05]  /*3900*/  EXIT ;  /* 0x000000000000794d */ /* 0x002fea0003800000 */
.L_x_50:
[----:B------:R-:W-:-:S09]  /*3910*/  UISETP.NE.OR UP2, UPT, UR8, 0x3, !UP2 ;  /* 0x000000030800788c */ /* 0x000fd2000d745670 */
[----:B------:R-:W-:Y:S05]  /*3920*/  BRA.U UP2, `(.L_x_69) ;  /* 0x0000000d02407547 */ /* 0x000fea000b800000 */
[----:B------:R-:W1:Y:S01]  /*3930*/  LDC R0, c[0x0][0xb30] ;  /* 0x0002cc00ff007b82 */ /* 0x000e620000000800 */
[----:B------:R-:W2:Y:S01]  /*3940*/  LDCU.64 UR8, c[0x0][0x888] ;  /* 0x00011100ff0877ac */ /* 0x000ea20008000a00 */
[----:B------:R-:W-:Y:S02]  /*3950*/  HFMA2 R29, -RZ, RZ, 0, 0 ;  /* 0x00000000ff1d7431 */ /* 0x000fe400000001ff */
[----:B------:R-:W-:Y:S01]  /*3960*/  IMAD.MOV.U32 R31, RZ, RZ, 0x1 ;  /* 0x00000001ff1f7424 */ /* 0x000fe200078e00ff */
[----:B------:R-:W-:Y:S01]  /*3970*/  MOV R23, 0x2000 ;  /* 0x0000200000177802 */ /* 0x000fe20000000f00 */
[----:B------:R-:W4:Y:S01]  /*3980*/  LDCU.64 UR4, c[0x0][0x890] ;  /* 0x00011200ff0477ac */ /* 0x000f220008000a00 */
[----:B------:R-:W-:Y:S01]  /*3990*/  IMAD.MOV.U32 R30, RZ, RZ, RZ ;  /* 0x000000ffff1e7224 */ /* 0x000fe200078e00ff */
[----:B------:R-:W3:Y:S01]  /*39a0*/  LDC R19, c[0x0][0x370] ;  /* 0x0000dc00ff137b82 */ /* 0x000ee20000000800 */
[----:B------:R-:W-:Y:S01]  /*39b0*/  UMOV UR7, 0x400 ;  /* 0x0000040000077882 */ /* 0x000fe20000000000 */
[----:B------:R-:W-:-:S02]  /*39c0*/  UPLOP3.LUT UP1, UPT, UPT, UPT, UPT, 0x40, 0x4 ;  /* 0x000000000004789c */ /* 0x000fc40003f2e870 */
[----:B------:R-:W-:-:S04]  /*39d0*/  ULEA UR7, UR37, UR7, 0x18 ;  /* 0x0000000725077291 */ /* 0x000fc8000f8ec0ff */
[----:B------:R-:W3:Y:S01]  /*39e0*/  LDC R2, c[0x0][0xb0c] ;  /* 0x0002c300ff027b82 */ /* 0x000ee20000000800 */
[----:B------:R-:W-:Y:S02]  /*39f0*/  UIADD3 UR13, UPT, UPT, UR7, 0x68, URZ ;  /* 0x00000068070d7890 */ /* 0x000fe4000fffe0ff */
[----:B--2---:R-:W-:Y:S02]  /*3a00*/  UISETP.NE.U32.AND UP2, UPT, UR8, URZ, UPT ;  /* 0x000000ff0800728c */ /* 0x004fe4000bf45070 */
[----:B------:R-:W-:Y:S02]  /*3a10*/  UIADD3 UR17, UPT, UPT, UR7, 0x60, URZ ;  /* 0x0000006007117890 */ /* 0x000fe4000fffe0ff */
[----:B----4-:R-:W-:Y:S01]  /*3a20*/  UISETP.NE.U32.AND UP3, UPT, UR4, URZ, UPT ;  /* 0x000000ff0400728c */ /* 0x010fe2000bf65070 */
[----:B------:R-:W2:Y:S01]  /*3a30*/  LDC R18, c[0x0][0xb20] ;  /* 0x0002c800ff127b82 */ /* 0x000ea20000000800 */
[----:B-1----:R-:W-:Y:S01]  /*3a40*/  ISETP.NE.AND P1, PT, R0, 0x1, PT ;  /* 0x000000010000780c */ /* 0x002fe20003f25270 */
[----:B------:R-:W-:-:S02]  /*3a50*/  UISETP.NE.AND.EX UP2, UPT, UR9, URZ, UPT, UP2 ;  /* 0x000000ff0900728c */ /* 0x000fc4000bf45320 */
[----:B------:R-:W-:Y:S02]  /*3a60*/  UPRMT UR13, UR37, 0x654, UR13 ;  /* 0x00000654250d7896 */ /* 0x000fe4000800000d */
[----:B------:R-:W-:Y:S02]  /*3a70*/  UISETP.NE.AND.EX UP3, UPT, UR5, URZ, UPT, UP3 ;  /* 0x000000ff0500728c */ /* 0x000fe4000bf65330 */
[----:B------:R-:W1:Y:S08]  /*3a80*/  LDC.64 R32, c[0x0][0x348] ;  /* 0x0000d200ff207b82 */ /* 0x000e700000000a00 */
[----:B------:R-:W4:Y:S08]  /*3a90*/  LDC.64 R16, c[0x0][0xb10] ;  /* 0x0002c400ff107b82 */ /* 0x000f300000000a00 */
[----:B------:R-:W1:Y:S08]  /*3aa0*/  LDC.64 R6, c[0x0][0xb18] ;  /* 0x0002c600ff067b82 */ /* 0x000e700000000a00 */
[----:B------:R-:W1:Y:S08]  /*3ab0*/  LDC.64 R4, c[0x0][0xb28] ;  /* 0x0002ca00ff047b82 */ /* 0x000e700000000a00 */
[----:B--23--:R-:W1:Y:S02]  /*3ac0*/  LDC R22, c[0x0][0x374] ;  /* 0x0000dd00ff167b82 */ /* 0x00ce640000000800 */
.L_x_78:
[C---:B------:R-:W-:Y:S02]  /*3ad0*/  LEA R0, R30.reuse, UR7, 0x3 ;  /* 0x000000071e007c11 */ /* 0x040fe4000f8e18ff */
[----:B------:R-:W-:Y:S02]  /*3ae0*/  SHF.L.U32 R3, R29, 0x1f, RZ ;  /* 0x0000001f1d037819 */ /* 0x000fe400000006ff */
[----:B------:R-:W-:Y:S02]  /*3af0*/  LEA R24, R30, UR7, 0x4 ;  /* 0x000000071e187c11 */ /* 0x000fe4000f8e20ff */
[----:B--2---:R-:W2:Y:S02]  /*3b00*/  SYNCS.PHASECHK.TRANS64.TRYWAIT P0, [R0+URZ+0x90], R3 ;  /* 0x00009003000075a7 */ /* 0x004ea400080011ff */
[----:B--2---:R-:W-:Y:S05]  /*3b10*/  @!P0 BRA `(.L_x_70) ;  /* 0x0000004c00848947 */ /* 0x004fea0003800000 */
.L_x_139:
[----:B------:R-:W-:Y:S01]  /*3b20*/  ISETP.GE.AND P0, PT, R72, 0x1, PT ;  /* 0x000000014800780c */ /* 0x000fe20003f06270 */
[----:B------:R-:W3:Y:S01]  /*3b30*/  LDS.128 R24, [R24+0x120] ;  /* 0x0001200018187984 */ /* 0x000ee20000000c00 */
[----:B--2---:R-:W-:Y:S01]  /*3b40*/  VIADD R0, R0, 0xa0 ;  /* 0x000000a000007836 */ /* 0x004fe20000000000 */
[----:B------:R-:W-:Y:S01]  /*3b50*/  @!PT LDS RZ, [RZ] ;  /* 0x00000000fffff984 */ /* 0x000fe20000000800 */
[----:B------:R-:W-:Y:S01]  /*3b60*/  @!PT LDS RZ, [RZ] ;  /* 0x00000000fffff984 */ /* 0x000fe20000000800 */
[----:B------:R-:W-:Y:S01]  /*3b70*/  @!PT LDS RZ, [RZ] ;  /* 0x00000000fffff984 */ /* 0x000fe20000000800 */
[----:B------:R-:W-:Y:S01]  /*3b80*/  @!PT LDS RZ, [RZ] ;  /* 0x00000000fffff984 */ /* 0x000fe20000000800 */
[----:B------:R2:W-:Y:S06]  /*3b90*/  MEMBAR.ALL.CTA ;  /* 0x0000000000007992 */ /* 0x0005ec0000008000 */
[----:B--2---:R-:W2:Y:S01]  /*3ba0*/  FENCE.VIEW.ASYNC.S ;  /* 0x00000000000073c6 */ /* 0x004ea20000000000 */
[----:B------:R-:W-:Y:S04]  /*3bb0*/  PRMT R0, RZ, 0x654, R0 ;  /* 0x00000654ff007816 */ /* 0x000fe80000000000 */
[----:B--2---:R2:W-:Y:S01]  /*3bc0*/  SYNCS.ARRIVE.TRANS64.RED.A1T0 RZ, [R0+URZ], RZ ;  /* 0x000000ff00ff79a7 */ /* 0x0045e200081004ff */
[----:B---3--:R-:W-:Y:S11]  /*3bd0*/  LOP3.LUT P3, RZ, R26, 0x1, RZ, 0xc0, !PT ;  /* 0x000000011aff7812 */ /* 0x008ff6000786c0ff */
[----:B------:R-:W-:Y:S02]  /*3be0*/  @!UPT UIADD3 URZ, UPT, UPT, URZ, URZ, URZ ;  /* 0x000000fffffff290 */ /* 0x000fe4000fffe0ff */
[----:B------:R-:W-:Y:S02]  /*3bf0*/  @P3 MOV R13, R24 ;  /* 0x00000018000d3202 */ /* 0x000fe40000000f00 */
[----:B------:R-:W-:Y:S01]  /*3c00*/  @P3 LOP3.LUT R8, R25, 0xffff, RZ, 0xc0, !PT ;  /* 0x0000ffff19083812 */ /* 0x000fe200078ec0ff */
[----:B--2---:R-:W-:Y:S06]  /*3c10*/  @!P0 BRA `(.L_x_71) ;  /* 0x0000000000a48947 */ /* 0x004fec0003800000 */
[----:B-1----:R-:W-:Y:S01]  /*3c20*/  IMAD.HI.U32 R35, R22, R7, RZ ;  /* 0x0000000716237227 */ /* 0x002fe200078e00ff */
[----:B------:R-:W-:Y:S02]  /*3c30*/  ISETP.NE.AND P0, PT, R6, 0x1, PT ;  /* 0x000000010600780c */ /* 0x000fe40003f05270 */
[----:B------:R-:W-:Y:S01]  /*3c40*/  ISETP.NE.AND P2, PT, R72, 0x1, PT ;  /* 0x000000014800780c */ /* 0x000fe20003f45270 */
[----:B----4-:R-:W-:Y:S01]  /*3c50*/  IMAD.HI.U32 R34, R19, R16, RZ ;  /* 0x0000001013227227 */ /* 0x010fe200078e00ff */
[----:B------:R-:W-:Y:S02]  /*3c60*/  SHF.R.U32.HI R35, RZ, R18, R35 ;  /* 0x00000012ff237219 */ /* 0x000fe40000011623 */
[----:B------:R-:W-:Y:S01]  /*3c70*/  ISETP.NE.AND P4, PT, R2, 0x1, PT ;  /* 0x000000010200780c */ /* 0x000fe20003f85270 */
[----:B------:R-:W-:Y:S01]  /*3c80*/  IMAD.HI.U32 R36, R13, R16, RZ ;  /* 0x000000100d247227 */ /* 0x000fe200078e00ff */
[----:B------:R-:W-:Y:S02]  /*3c90*/  SHF.R.U32.HI R34, RZ, R17, R34 ;  /* 0x00000011ff227219 */ /* 0x000fe40000011622 */
[----:B------:R-:W-:Y:S01]  /*3ca0*/  SEL R3, R22, R35, !P0 ;  /* 0x0000002316037207 */ /* 0x000fe20004000000 */
[C---:B------:R-:W-:Y:S01]  /*3cb0*/  IMAD.HI.U32 R35, R8.reuse, R7, RZ ;  /* 0x0000000708237227 */ /* 0x040fe200078e00ff */
[----:B------:R-:W-:Y:S02]  /*3cc0*/  SEL R11, R19, R34, !P4 ;  /* 0x00000022130b7207 */ /* 0x000fe40006000000 */
[----:B------:R-:W-:Y:S01]  /*3cd0*/  SHF.R.U32.HI R36, RZ, R17, R36 ;  /* 0x00000011ff247219 */ /* 0x000fe20000011624 */
[----:B------:R-:W-:Y:S01]  /*3ce0*/  IMAD.HI.U32 R38, R3, R4, RZ ;  /* 0x0000000403267227 */ /* 0x000fe200078e00ff */
[----:B------:R-:W-:Y:S03]  /*3cf0*/  SHF.R.U32.HI R35, RZ, R18, R35 ;  /* 0x00000012ff237219 */ /* 0x000fe60000011623 */
[----:B------:R-:W-:Y:S01]  /*3d00*/  IMAD.HI.U32 R34, R11, R4, RZ ;  /* 0x000000040b227227 */ /* 0x000fe200078e00ff */
[----:B------:R-:W-:Y:S02]  /*3d10*/  @P2 SHF.R.U32.HI R3, RZ, R5, R38 ;  /* 0x00000005ff032219 */ /* 0x000fe40000011626 */
[----:B------:R-:W-:Y:S02]  /*3d20*/  SEL R9, R8, R35, !P0 ;  /* 0x0000002308097207 */ /* 0x000fe40004000000 */
[----:B------:R-:W-:Y:S01]  /*3d30*/  @P2 SHF.R.U32.HI R11, RZ, R5, R34 ;  /* 0x00000005ff0b2219 */ /* 0x000fe20000011622 */
[C---:B------:R-:W-:Y:S01]  /*3d40*/  IMAD R10, R72.reuse, R3, RZ ;  /* 0x00000003480a7224 */ /* 0x040fe200078e02ff */
[----:B------:R-:W-:Y:S01]  /*3d50*/  SEL R3, R13, R36, !P4 ;  /* 0x000000240d037207 */ /* 0x000fe20006000000 */
[C---:B------:R-:W-:Y:S03]  /*3d60*/  IMAD.HI.U32 R14, R9.reuse, R4, RZ ;  /* 0x00000004090e7227 */ /* 0x040fe600078e00ff */
[----:B------:R-:W-:Y:S01]  /*3d70*/  ISETP.GE.AND P0, PT, R9, R10, PT ;  /* 0x0000000a0900720c */ /* 0x000fe20003f06270 */
[C---:B------:R-:W-:Y:S01]  /*3d80*/  IMAD R12, R72.reuse, R11, RZ ;  /* 0x0000000b480c7224 */ /* 0x040fe200078e02ff */
[-C--:B------:R-:W-:Y:S04]  /*3d90*/  SHF.R.U32.HI R14, RZ, R5.reuse, R14 ;  /* 0x00000005ff0e7219 */ /* 0x080fe8000001160e */
[----:B------:R-:W-:Y:S02]  /*3da0*/  ISETP.GE.OR P0, PT, R3, R12, P0 ;  /* 0x0000000c0300720c */ /* 0x000fe40000706670 */
[----:B------:R-:W-:Y:S05]  /*3db0*/  SEL R15, R9, R14, !P2 ;  /* 0x0000000e090f7207 */ /* 0x000fea0005000000 */
[----:B------:R-:W-:Y:S04]  /*3dc0*/  IMAD.MOV R14, RZ, RZ, -R15 ;  /* 0x000000ffff0e7224 */ /* 0x000fe800078e0a0f */
[----:B------:R-:W-:Y:S02]  /*3dd0*/  IMAD R14, R72, R14, R9 ;  /* 0x0000000e480e7224 */ /* 0x000fe400078e0209 */
[C---:B------:R-:W-:Y:S05]  /*3de0*/  @!P0 IMAD.HI.U32 R10, R3.reuse, R4, RZ ;  /* 0x00000004030a8227 */ /* 0x040fea00078e00ff */
[----:B------:R-:W-:Y:S04]  /*3df0*/  @!P0 SHF.R.U32.HI R10, RZ, R5, R10 ;  /* 0x00000005ff0a8219 */ /* 0x000fe8000001160a */
[----:B------:R-:W-:Y:S01]  /*3e00*/  @!P0 SEL R0, R3, R10, !P2 ;  /* 0x0000000a03008207 */ /* 0x000fe20005000000 */
[----:B------:R-:W-:Y:S03]  /*3e10*/  IMAD.MOV R10, RZ, RZ, -R3 ;  /* 0x000000ffff0a7224 */ /* 0x000fe600078e0a03 */
[----:B------:R-:W-:Y:S01]  /*3e20*/  @!P0 IADD3 R15, PT, PT, R15, -R0, RZ ;  /* 0x800000000f0f8210 */ /* 0x000fe20007ffe0ff */
[----:B------:R-:W-:Y:S01]  /*3e30*/  @!P0 IMAD R0, R11, R14, R0 ;  /* 0x0000000e0b008224 */ /* 0x000fe200078e0200 */
[----:B------:R-:W-:Y:S01]  /*3e40*/  IADD3 R11, PT, PT, -R9, RZ, RZ ;  /* 0x000000ff090b7210 */ /* 0x000fe20007ffe1ff */
[----:B------:R-:W-:Y:S02]  /*3e50*/  IMAD R13, R2, R10, R13 ;  /* 0x0000000a020d7224 */ /* 0x000fe400078e020d */
[----:B------:R-:W-:Y:S02]  /*3e60*/  @!P0 IMAD R9, R15, R72, R3 ;  /* 0x000000480f098224 */ /* 0x000fe400078e0203 */
[----:B------:R-:W-:Y:S02]  /*3e70*/  @!P0 IMAD.MOV.U32 R3, RZ, RZ, R0 ;  /* 0x000000ffff038224 */ /* 0x000fe400078e0000 */
[----:B------:R-:W-:Y:S02]  /*3e80*/  IMAD R8, R6, R11, R8 ;  /* 0x0000000b06087224 */ /* 0x000fe400078e0208 */
[----:B------:R-:W-:Y:S02]  /*3e90*/  IMAD R13, R3, R2, R13 ;  /* 0x00000002030d7224 */ /* 0x000fe400078e020d */
[----:B------:R-:W-:Y:S02]  /*3ea0*/  IMAD R8, R9, R6, R8 ;  /* 0x0000000609087224 */ /* 0x000fe400078e0208 */
.L_x_71:
[----:B------:R-:W-:Y:S05]  /*3eb0*/  BRA.U UP1, `(.L_x_72) ;  /* 0x0000000101107547 */ /* 0x000fea000b800000 */
[----:B------:R-:W-:Y:S04]  /*3ec0*/  MOV R0, UR6 ;  /* 0x0000000600007c02 */ /* 0x000fe80008000f00 */
[----:B------:R-:W-:Y:S04]  /*3ed0*/  SHF.L.U32 R3, R0, 0x1f, RZ ;  /* 0x0000001f00037819 */ /* 0x000fe800000006ff */
[----:B------:R-:W2:Y:S02]  /*3ee0*/  SYNCS.PHASECHK.TRANS64.TRYWAIT P0, [UR7+0x88], R3 ;  /* 0x00008803ff0075a7 */ /* 0x000ea40008001107 */
[----:B--2---:R-:W-:Y:S05]  /*3ef0*/  @!P0 BRA `(.L_x_73) ;  /* 0x0000004800a08947 */ /* 0x004fea0003800000 */
.L_x_72:
[----:B------:R-:W-:Y:S02]  /*3f00*/  R2UR UR19, R21 ;  /* 0x00000000151372ca */ /* 0x000fe400000e0000 */
[----:B------:R-:W-:Y:S02]  /*3f10*/  R2UR UR18, R20 ;  /* 0x00000000141272ca */ /* 0x000fe400000e0000 */
[----:B------:R-:W-:Y:S02]  /*3f20*/  ISETP.NE.U32.AND P2, PT, RZ, UR4, PT ;  /* 0x00000004ff007c0c */ /* 0x000fe4000bf45070 */
[----:B------:R-:W-:Y:S02]  /*3f30*/  SHF.L.U32 R12, R31, 0x1f, RZ ;  /* 0x0000001f1f0c7819 */ /* 0x000fe400000006ff */
[----:B------:R-:W-:Y:S05]  /*3f40*/  ISETP.NE.AND.EX P2, PT, RZ, UR5, PT, P2 ;  /* 0x00000005ff007c0c */ /* 0x000fea000bf45320 */
[----:B------:R-:W-:Y:S02]  /*3f50*/  USHF.L.U32 UR19, UR19, 0x7, URZ ;  /* 0x0000000713137899 */ /* 0x000fe400080006ff */
[----:B------:R-:W-:Y:S01]  /*3f60*/  USHF.L.U32 UR18, UR18, 0x7, URZ ;  /* 0x0000000712127899 */ /* 0x000fe200080006ff */
[----:B------:R-:W-:Y:S11]  /*3f70*/  BRA.U !UP3, `(.L_x_74) ;  /* 0x000000010b347547 */ /* 0x000ff6000b800000 */
[----:B------:R-:W-:Y:S01]  /*3f80*/  UPLOP3.LUT UP0, UPT, UPT, UPT, UP2, 0x80, 0x8 ;  /* 0x000000000008789c */ /* 0x000fe20003f0f020 */
[----:B--2---:R-:W-:Y:S02]  /*3f90*/  HFMA2 R0, -RZ, RZ, 0, 5.9604644775390625e-08 ;  /* 0x00000001ff007431 */ /* 0x004fe400000001ff */
[----:B------:R-:W-:Y:S03]  /*3fa0*/  IMAD.MOV.U32 R171, RZ, RZ, 0x1 ;  /* 0x00000001ffab7424 */ /* 0x000fe600078e00ff */
[----:B------:R-:W-:Y:S05]  /*3fb0*/  PLOP3.LUT P0, PT, PT, PT, UP0, 0x80, 0x8 ;  /* 0x000000000008781c */ /* 0x000fea0003f0f008 */
[----:B------:R-:W2:Y:S01]  /*3fc0*/  @UP0 LDCU.64 UR10, c[0x0][0x888] ;  /* 0x00011100ff0a07ac */ /* 0x000ea20008000a00 */
[----:B------:R-:W-:Y:S07]  /*3fd0*/  @UP0 UIMAD UR8, UR36, UR4, URZ ;  /* 0x00000004240802a4 */ /* 0x000fee000f8e02ff */
[----:B------:R-:W-:Y:S01]  /*3fe0*/  @!P0 PRMT R171, R0, 0x7610, R171 ;  /* 0x0000761000ab8816 */ /* 0x000fe200000000ab */
[----:B--2---:R-:W-:Y:S03]  /*3ff0*/  @UP0 UIMAD.WIDE UR10, UR8, 0x4, UR10 ;  /* 0x00000004080a08a5 */ /* 0x004fe6000f8e020a */
[----:B------:R-:W2:Y:S03]  /*4000*/  @!UP0 LDCU UR8, c[0x0][0x880] ;  /* 0x00011000ff0887ac */ /* 0x000ea60008000800 */
[----:B------:R-:W-:Y:S01]  /*4010*/  IMAD.U32 R10, RZ, RZ, UR10 ;  /* 0x0000000aff0a7e24 */ /* 0x000fe2000f8e00ff */
[----:B------:R-:W-:Y:S05]  /*4020*/  MOV R11, UR11 ;  /* 0x0000000b000b7c02 */ /* 0x000fea0008000f00 */
[----:B-----5:R3:W5:Y:S02]  /*4030*/  @P0 LDG.E R81, desc[UR46][R10.64] ;  /* 0x0000002e0a510981 */ /* 0x020764000c1e1900 */
[----:B--23--:R-:W-:Y:S07]  /*4040*/  @!P0 IMAD.U32 R81, RZ, RZ, UR8 ;  /* 0x00000008ff518e24 */ /* 0x00cfee000f8e00ff */
.L_x_74:
[----:B-----5:R-:W-:Y:S01]  /*4050*/  @!P2 FSETP.EQ.AND P0, PT, R81, RZ, PT ;  /* 0x000000ff5100a20b */ /* 0x020fe20003f02000 */
[----:B------:R-:W-:Y:S01]  /*4060*/  @!UPT UIADD3 URZ, UPT, UPT, URZ, URZ, URZ ;  /* 0x000000fffffff290 */ /* 0x000fe2000fffe0ff */
[----:B------:R-:W-:Y:S11]  /*4070*/  @!P2 BRA `(.L_x_75) ;  /* 0x000000000014a947 */ /* 0x000ff60003800000 */
[----:B------:R-:W-:Y:S02]  /*4080*/  LOP3.LUT P2, RZ, R171, 0xff, RZ, 0xc0, !PT ;  /* 0x000000ffabff7812 */ /* 0x000fe4000784c0ff */
[----:B------:R-:W-:Y:S04]  /*4090*/  PLOP3.LUT P0, PT, PT, PT, UP0, 0x80, 0x8 ;  /* 0x000000000008781c */ /* 0x000fe80003f0f008 */
[----:B------:R-:W-:Y:S07]  /*40a0*/  PLOP3.LUT P0, PT, P0, PT, PT, 0x8, 0x80 ;  /* 0x000000000080781c */ /* 0x000fee000070e170 */
[----:B------:R-:W-:Y:S11]  /*40b0*/  @P2 FSETP.EQ.AND P0, PT, R81, RZ, PT ;  /* 0x000000ff5100220b */ /* 0x000ff60003f02000 */
[----:B------:R-:W-:Y:S02]  /*40c0*/  @!UPT UIADD3 URZ, UPT, UPT, URZ, URZ, URZ ;  /* 0x000000fffffff290 */ /* 0x000fe4000fffe0ff */
.L_x_75:
[----:B------:R-:W3:Y:S01]  /*40d0*/  SYNCS.PHASECHK.TRANS64.TRYWAIT P2, [UR7+0x70], R12 ;  /* 0x0000700cff0075a7 */ /* 0x000ee20008041107 */
[----:B------:R-:W-:Y:S04]  /*40e0*/  ELECT P4, URZ, PT ;  /* 0x0000000000ff782f */ /* 0x000fe80003880000 */
[----:B------:R-:W-:Y:S11]  /*40f0*/  PLOP3.LUT P4, PT, P0, P4, PT, 0xf2, 0x2f ;  /* 0x00000000002f781c */ /* 0x000ff60000789e72 */
[----:B------:R-:W-:Y:S02]  /*4100*/  @!UPT UIADD3 URZ, UPT, UPT, URZ, URZ, URZ ;  /* 0x000000fffffff290 */ /* 0x000fe4000fffe0ff */
[----:B-1----:R-:W-:Y:S05]  /*4110*/  @!P4 IADD3 R21, P0, PT, R32, 0x580, RZ ;  /* 0x000005802015c810 */ /* 0x002fea0007f1e0ff */
[----:B------:R-:W-:Y:S01]  /*4120*/  @!P4 IMAD.X R20, RZ, RZ, R33, P0 ;  /* 0x000000ffff14c224 */ /* 0x000fe200000e0621 */
[----:B---3--:R-:W-:Y:S07]  /*4130*/  @!P2 BRA `(.L_x_76) ;  /* 0x000000480028a947 */ /* 0x008fee0003800000 */
.L_x_142:
[----:B------:R-:W3:Y:S01]  /*4140*/  LDC.64 R14, c[0x0][0xb10] ;  /* 0x0002c400ff0e7b82 */ /* 0x000ee20000000a00 */
[----:B------:R-:W-:Y:S01]  /*4150*/  @!P4 R2UR UR8, R20 ;  /* 0x000000001408c2ca */ /* 0x000fe200000e0000 */
[----:B------:R-:W-:Y:S01]  /*4160*/  VOTEU.ALL UP1, P4 ;  /* 0x0000000000ff7886 */ /* 0x000fe20002020000 */
[----:B------:R-:W-:Y:S01]  /*4170*/  @!P4 R2UR UR9, R21 ;  /* 0x000000001509c2ca */ /* 0x000fe200000e0000 */
[----:B------:R-:W-:Y:S01]  /*4180*/  UMOV UR10, 0x0 ;  /* 0x00000000000a7882 */ /* 0x000fe20000000000 */
[----:B------:R-:W-:Y:S03]  /*4190*/  UMOV UR11, 0x10000000 ;  /* 0x10000000000b7882 */ /* 0x000fe60000000000 */
[----:B------:R-:W5:Y:S01]  /*41a0*/  LDC.64 R10, c[0x0][0xb18] ;  /* 0x0002c600ff0a7b82 */ /* 0x000f620000000a00 */
[----:B------:R-:W-:Y:S01]  /*41b0*/  @!UP1 UIADD3 UR16, UPT, UPT, UR7, 0x200, URZ ;  /* 0x0000020007109890 */ /* 0x000fe2000fffe0ff */
[----:B------:R-:W-:Y:S01]  /*41c0*/  @P3 SHF.R.U32.HI R28, RZ, 0x10, R25 ;  /* 0x00000010ff1c3819 */ /* 0x000fe20000011619 */
[----:B------:R-:W-:Y:S01]  /*41d0*/  VOTEU.ALL UP1, P4 ;  /* 0x0000000000ff7886 */ /* 0x000fe20002020000 */
[----:B------:R-:W-:Y:S01]  /*41e0*/  UMOV UR20, UR36 ;  /* 0x0000002400147c82 */ /* 0x000fe20008000000 */
[----:B------:R-:W-:Y:S03]  /*41f0*/  VIADD R30, R30, 0x1 ;  /* 0x000000011e1e7836 */ /* 0x000fe60000000000 */
[----:B--2---:R-:W2:Y:S01]  /*4200*/  @!P1 LDC R0, c[0x0][0xb20] ;  /* 0x0002c800ff009b82 */ /* 0x004ea20000000800 */
[----:B------:R-:W-:Y:S01]  /*4210*/  IMAD.U32 R21, RZ, RZ, UR8 ;  /* 0x00000008ff157e24 */ /* 0x000fe2000f8e00ff */
[----:B------:R-:W-:Y:S06]  /*4220*/  UPRMT UR8, UR37, 0x654, UR17 ;  /* 0x0000065425087896 */ /* 0x000fec0008000011 */
[----:B-1----:R-:W1:Y:S01]  /*4230*/  @!P1 LDC R3, c[0x0][0xb0c] ;  /* 0x0002c300ff039b82 */ /* 0x002e620000000800 */
[----:B------:R-:W-:Y:S01]  /*4240*/  IMAD.U32 R20, RZ, RZ, UR9 ;  /* 0x00000009ff147e24 */ /* 0x000fe2000f8e00ff */
[----:B------:R-:W-:Y:S04]  /*4250*/  @!P4 R2UR UR15, R21 ;  /* 0x00000000150fc2ca */ /* 0x000fe800000e0000 */
[----:B------:R-:W-:Y:S01]  /*4260*/  @!P4 R2UR UR14, R20 ;  /* 0x00000000140ec2ca */ /* 0x000fe200000e0000 */
[----:B------:R-:W-:Y:S11]  /*4270*/  @!P4 IMAD.MOV.U32 R20, RZ, RZ, 0x2000 ;  /* 0x00002000ff14c424 */ /* 0x000ff600078e00ff */
[----:B------:R-:W-:Y:S01]  /*4280*/  @!UPT UIADD3 URZ, UPT, UPT, URZ, URZ, URZ ;  /* 0x000000fffffff290 */ /* 0x000fe2000fffe0ff */
[----:B------:R1:W-:Y:S01]  /*4290*/  @!UP1 UTMALDG.3D [UR16], [UR14], desc[UR10] ;  /* 0x00000a100e0095b4 */ /* 0x0003e20008011000 */
[----:B------:R1:W-:Y:S02]  /*42a0*/  @!P4 SYNCS.ARRIVE.TRANS64.RED.A0TR RZ, [UR7+0x60], R20 ;  /* 0x00006014ffffc9a7 */ /* 0x0003e40008300407 */
[----:B-1----:R-:W-:Y:S01]  /*42b0*/  @!P1 ISETP.NE.AND P2, PT, R3, 0x1, PT ;  /* 0x000000010300980c */ /* 0x002fe20003f45270 */
[C---:B---3--:R-:W-:Y:S01]  /*42c0*/  @!P1 IMAD.HI.U32 R14, R13.reuse, R14, RZ ;  /* 0x0000000e0d0e9227 */ /* 0x048fe200078e00ff */
[----:B-----5:R-:W-:Y:S03]  /*42d0*/  @!P1 ISETP.NE.AND P0, PT, R10, 0x1, PT ;  /* 0x000000010a00980c */ /* 0x020fe60003f05270 */
[C---:B------:R-:W-:Y:S01]  /*42e0*/  @!P1 IMAD.HI.U32 R11, R8.reuse, R11, RZ ;  /* 0x0000000b080b9227 */ /* 0x040fe200078e00ff */
[----:B------:R-:W-:Y:S04]  /*42f0*/  @!P1 SHF.R.U32.HI R14, RZ, R15, R14 ;  /* 0x0000000fff0e9219 */ /* 0x000fe8000001160e */
[----:B--2---:R-:W-:Y:S01]  /*4300*/  @!P1 SHF.R.U32.HI R9, RZ, R0, R11 ;  /* 0x00000000ff099219 */ /* 0x004fe2000001160b */
[----:B------:R-:W-:Y:S01]  /*4310*/  SYNCS.ARRIVE.TRANS64.RED.A1T0 RZ, [UR8], RZ ;  /* 0x000000ffffff79a7 */ /* 0x000fe20008100408 */
[----:B------:R-:W-:Y:S02]  /*4320*/  @!P1 SEL R14, R13, R14, !P2 ;  /* 0x0000000e0d0e9207 */ /* 0x000fe40005000000 */
[----:B------:R-:W-:Y:S01]  /*4330*/  @!P1 SEL R9, R8, R9, !P0 ;  /* 0x0000000908099207 */ /* 0x000fe20004000000 */
[----:B------:R-:W1:Y:S04]  /*4340*/  SYNCS.PHASECHK.TRANS64.TRYWAIT P5, [UR7+0x78], R12 ;  /* 0x0000780cff0075a7 */ /* 0x000e6800080a1107 */
[----:B------:R-:W-:Y:S02]  /*4350*/  @!P1 IMAD.IADD R0, R9, 0x1, -R14 ;  /* 0x0000000109009824 */ /* 0x000fe400078e0a0e */
[----:B------:R-:W-:Y:S02]  /*4360*/  @!P1 IMAD.IADD R9, R14, 0x1, -R9 ;  /* 0x000000010e099824 */ /* 0x000fe400078e0a09 */
[----:B------:R-:W-:Y:S02]  /*4370*/  @!P1 IMAD R13, R0, R3, R13 ;  /* 0x00000003000d9224 */ /* 0x000fe400078e020d */
[----:B------:R-:W-:Y:S01]  /*4380*/  @!P1 IMAD R8, R9, R10, R8 ;  /* 0x0000000a09089224 */ /* 0x000fe200078e0208 */
[----:B-1----:R-:W-:Y:S06]  /*4390*/  @!P5 BRA `(.L_x_77) ;  /* 0x0000004400a8d947 */ /* 0x002fec0003800000 */
.L_x_144:
[----:B-1----:R-:W-:Y:S01]  /*43a0*/  @!P4 IADD3 R3, P0, PT, R32, 0x580, RZ ;  /* 0x000005802003c810 */ /* 0x002fe20007f1e0ff */
[----:B------:R-:W-:Y:S01]  /*43b0*/  VOTEU.ALL UP1, P4 ;  /* 0x0000000000ff7886 */ /* 0x000fe20002020000 */
[----:B------:R-:W-:Y:S01]  /*43c0*/  UMOV UR20, 0x0 ;  /* 0x0000000000147882 */ /* 0x000fe20000000000 */
[----:B------:R-:W-:Y:S01]  /*43d0*/  UMOV UR21, 0x10000000 ;  /* 0x1000000000157882 */ /* 0x000fe20000000000 */
[----:B------:R-:W-:Y:S01]  /*43e0*/  @!P4 R2UR UR9, R3 ;  /* 0x000000000309c2ca */ /* 0x000fe200000e0000 */
[----:B------:R-:W-:Y:S01]  /*43f0*/  @!P4 IMAD.X R0, RZ, RZ, R33, P0 ;  /* 0x000000ffff00c224 */ /* 0x000fe200000e0621 */
[----:B------:R-:W-:Y:S01]  /*4400*/  @!UP1 UIADD3 UR10, UPT, UPT, UR18, 0x40, URZ ;  /* 0x00000040120a9890 */ /* 0x000fe2000fffe0ff */
[----:B------:R-:W-:Y:S01]  /*4410*/  ISETP.NE.AND P0, PT, R30, 0x2, PT ;  /* 0x000000021e00780c */ /* 0x000fe20003f05270 */
[----:B------:R-:W-:Y:S01]  /*4420*/  UMOV UR11, UR19 ;  /* 0x00000013000b7c82 */ /* 0x000fe20008000000 */
[----:B------:R-:W-:Y:S01]  /*4430*/  UMOV UR12, UR36 ;  /* 0x00000024000c7c82 */ /* 0x000fe20008000000 */
[----:B------:R-:W-:Y:S01]  /*4440*/  @!P4 R2UR UR8, R0 ;  /* 0x000000000008c2ca */ /* 0x000fe200000e0000 */
[----:B------:R-:W-:Y:S01]  /*4450*/  IMAD.IADD R20, R8, 0x1, R147 ;  /* 0x0000000108147824 */ /* 0x000fe200078e0293 */
[----:B------:R-:W-:Y:S01]  /*4460*/  @P3 R2UR UR36, R28 ;  /* 0x000000001c2432ca */ /* 0x000fe200000e0000 */
[----:B------:R-:W-:Y:S01]  /*4470*/  IMAD.IADD R21, R13, 0x1, R170 ;  /* 0x000000010d157824 */ /* 0x000fe200078e02aa */
[----:B------:R-:W-:Y:S02]  /*4480*/  SEL R0, RZ, 0x1, P0 ;  /* 0x00000001ff007807 */ /* 0x000fe40000000000 */
[----:B------:R-:W-:Y:S01]  /*4490*/  LOP3.LUT R31, R31, 0x1, RZ, 0x3c, !PT ;  /* 0x000000011f1f7812 */ /* 0x000fe200078e3cff */
[----:B------:R-:W-:Y:S01]  /*44a0*/  IMAD.U32 R10, RZ, RZ, UR9 ;  /* 0x00000009ff0a7e24 */ /* 0x000fe2000f8e00ff */
[----:B------:R-:W-:Y:S01]  /*44b0*/  @!UP1 UIADD3 UR9, UPT, UPT, UR7, 0x68, URZ ;  /* 0x0000006807099890 */ /* 0x000fe2000fffe0ff */
[----:B------:R-:W-:Y:S02]  /*44c0*/  LOP3.LUT R29, R29, R0, RZ, 0x3c, !PT ;  /* 0x000000001d1d7212 */ /* 0x000fe400078e3cff */
[----:B------:R-:W-:Y:S02]  /*44d0*/  SEL R30, R30, RZ, P0 ;  /* 0x000000ff1e1e7207 */ /* 0x000fe40000000000 */
[----:B------:R-:W-:Y:S01]  /*44e0*/  IMAD.U32 R11, RZ, RZ, UR8 ;  /* 0x00000008ff0b7e24 */ /* 0x000fe2000f8e00ff */
[----:B------:R-:W-:Y:S01]  /*44f0*/  @!P4 R2UR UR14, R10 ;  /* 0x000000000a0ec2ca */ /* 0x000fe200000e0000 */
[----:B------:R-:W-:Y:S01]  /*4500*/  @!UP1 UIADD3 UR8, UPT, UPT, UR7, 0x2200, URZ ;  /* 0x0000220007089890 */ /* 0x000fe2000fffe0ff */
[----:B------:R-:W-:Y:S02]  /*4510*/  VOTEU.ALL UP1, P4 ;  /* 0x0000000000ff7886 */ /* 0x000fe40002020000 */
[----:B------:R-:W-:Y:S11]  /*4520*/  @!P4 R2UR UR15, R11 ;  /* 0x000000000b0fc2ca */ /* 0x000ff600000e0000 */
[----:B------:R-:W-:Y:S02]  /*4530*/  @!UPT UIADD3 URZ, UPT, UPT, URZ, URZ, URZ ;  /* 0x000000fffffff290 */ /* 0x000fe4000fffe0ff */
[----:B------:R2:W-:Y:S01]  /*4540*/  @!UP1 UTMALDG.3D [UR8], [UR14], desc[UR20] ;  /* 0x000014080e0095b4 */ /* 0x0005e20008011000 */
[----:B------:R2:W-:Y:S01]  /*4550*/  @!P4 SYNCS.ARRIVE.TRANS64.RED.A0TR RZ, [UR7+0x68], R23 ;  /* 0x00006817ffffc9a7 */ /* 0x0005e20008300407 */
[----:B------:R-:W-:Y:S01]  /*4560*/  UPLOP3.LUT UP1, UPT, UPT, UPT, UPT, 0x80, 0x8 ;  /* 0x000000000008789c */ /* 0x000fe20003f2f070 */
[----:B------:R-:W-:Y:S01]  /*4570*/  SYNCS.ARRIVE.TRANS64.RED.A1T0 RZ, [UR13], RZ ;  /* 0x000000ffffff79a7 */ /* 0x000fe2000810040d */
[----:B------:R-:W-:Y:S09]  /*4580*/  @P3 BRA `(.L_x_78) ;  /* 0xfffffff400503947 */ /* 0x000ff2000383ffff */
[----:B------:R-:W-:-:S04]  /*4590*/  SHF.L.U32 R3, R31, 0x1f, RZ ;  /* 0x0000001f1f037819 */ /* 0x000fc800000006ff */
[----:B------:R-:W1:Y:S02]  /*45a0*/  SYNCS.PHASECHK.TRANS64.TRYWAIT P0, [UR7+0x70], R3 ;  /* 0x00007003ff0075a7 */ /* 0x000e640008001107 */
[----:B-1----:R-:W-:Y:S05]  /*45b0*/  @!P0 BRA `(.L_x_79) ;  /* 0x0000004400388947 */ /* 0x002fea0003800000 */
.L_x_146:
[----:B-1----:R-:W-:-:S07]  /*45c0*/  MOV R0, UR7 ;  /* 0x0000000700007c02 */ /* 0x002fce0008000f00 */
.L_x_80:
[----:B-1----:R-:W-:-:S04]  /*45d0*/  SHF.L.U32 R3, R31, 0x1f, RZ ;  /* 0x0000001f1f037819 */ /* 0x002fc800000006ff */
[----:B------:R1:W3:Y:S03]  /*45e0*/  SYNCS.PHASECHK.TRANS64.TRYWAIT P0, [R0+URZ+0x78], R3 ;  /* 0x00007803000075a7 */ /* 0x0002e600080011ff */
[----:B---3--:R-:W-:Y:S05]  /*45f0*/  @!P0 NANOSLEEP.SYNCS 0x989680 ;  /* 0x009896800000895d */ /* 0x008fea0003900000 */
[----:B------:R-:W3:Y:S02]  /*4600*/  @!P0 SYNCS.PHASECHK.TRANS64 P0, [R0+URZ+0x78], R3 ;  /* 0x00007803000085a7 */ /* 0x000ee400080010ff */
[----:B--23--:R-:W-:Y:S05]  /*4610*/  @P0 EXIT ;  /* 0x000000000000094d */ /* 0x00cfea0003800000 */
[----:B------:R-:W-:Y:S05]  /*4620*/  BRA `(.L_x_80) ;  /* 0xfffffffc00e87947 */ /* 0x000fea000383ffff */
.L_x_69:
[----:B------:R-:W-:-:S06]  /*4630*/  UISETP.GE.AND UP1, UPT, UR8, 0x4, UPT ;  /* 0x000000040800788c */ /* 0x000fcc000bf26270 */
[----:B------:R-:W-:-:S13]  /*4640*/  PLOP3.LUT P0, PT, PT, PT, UP1, 0x80, 0x8 ;  /* 0x000000000008781c */ /* 0x000fda0003f0f018 */
[----:B------:R-:W-:Y:S05]  /*4650*/  @!P0 EXIT ;  /* 0x000000000000894d */ /* 0x000fea0003800000 */
[----:B------:R-:W-:Y:S01]  /*4660*/  BAR.SYNC.DEFER_BLOCKING 0x6, 0xa0 ;  /* 0x0182800000007b1d */ /* 0x000fe20000010000 */
[C---:B------:R-:W-:Y:S01]  /*4670*/  IMAD.SHL.U32 R3, R189.reuse, 0x40, RZ ;  /* 0x00000040bd037824 */ /* 0x040fe200078e00ff */
[C---:B------:R-:W-:Y:S01]  /*4680*/  LOP3.LUT R193, R189.reuse, 0x60, RZ, 0xc0, !PT ;  /* 0x00000060bdc17812 */ /* 0x040fe200078ec0ff */
[C---:B------:R-:W-:Y:S01]  /*4690*/  IMAD.SHL.U32 R172, R189.reuse, 0x8, RZ ;  /* 0x00000008bdac7824 */ /* 0x040fe200078e00ff */
[C---:B------:R-:W-:Y:S01]  /*46a0*/  LOP3.LUT R191, R189.reuse, 0x2, RZ, 0xc0, !PT ;  /* 0x00000002bdbf7812 */ /* 0x040fe200078ec0ff */
[----:B------:R-:W-:Y:S01]  /*46b0*/  IMAD.U32 R79, R189, 0x10000, RZ ;  /* 0x00010000bd4f7824 */ /* 0x000fe200078e00ff */
[----:B------:R-:W-:Y:S02]  /*46c0*/  UMOV UR49, 0x400 ;  /* 0x0000040000317882 */ /* 0x000fe40000000000 */
[----:B------:R-:W1:Y:S01]  /*46d0*/  LDC R177, c[0x0][0x370] ;  /* 0x0000dc00ffb17b82 */ /* 0x000e620000000800 */
[----:B------:R-:W-:Y:S01]  /*46e0*/  ULEA UR49, UR37, UR49, 0x18 ;  /* 0x0000003125317291 */ /* 0x000fe2000f8ec0ff */
[----:B------:R-:W-:Y:S01]  /*46f0*/  LOP3.LUT R5, R3, 0x180, RZ, 0xc0, !PT ;  /* 0x0000018003057812 */ /* 0x000fe200078ec0ff */
[----:B------:R-:W-:Y:S01]  /*4700*/  HFMA2 R195, -RZ, RZ, 0, 0 ;  /* 0x00000000ffc37431 */ /* 0x000fe200000001ff */
[----:B------:R-:W-:Y:S01]  /*4710*/  LOP3.LUT R79, R79, 0x600000, RZ, 0xc0, !PT ;  /* 0x006000004f4f7812 */ /* 0x000fe200078ec0ff */
[----:B------:R-:W-:Y:S01]  /*4720*/  UIADD3 UR4, UPT, UPT, UR49, 0x4200, URZ ;  /* 0x0000420031047890 */ /* 0x000fe2000fffe0ff */
[----:B------:R-:W-:Y:S01]  /*4730*/  LOP3.LUT R172, R5, 0x30, R172, 0xf8, !PT ;  /* 0x0000003005ac7812 */ /* 0x000fe200078ef8ac */
[----:B------:R-:W-:Y:S01]  /*4740*/  IMAD.MOV.U32 R76, RZ, RZ, RZ ;  /* 0x000000ffff4c7224 */ /* 0x000fe200078e00ff */
[----:B------:R-:W2:Y:S01]  /*4750*/  LDC R74, c[0x0][0xb0c] ;  /* 0x0002c300ff4a7b82 */ /* 0x000ea20000000800 */
[----:B------:R-:W-:-:S02]  /*4760*/  LOP3.LUT R189, R189, 0x4, RZ, 0xc0, !PT ;  /* 0x00000004bdbd7812 */ /* 0x000fc400078ec0ff */
[----:B------:R-:W-:Y:S02]  /*4770*/  CS2R R182, SRZ ;  /* 0x0000000000b67805 */ /* 0x000fe4000001ff00 */
[----:B------:R-:W-:Y:S02]  /*4780*/  LOP3.LUT R172, R172, 0x1e40, R3, 0xf8, !PT ;  /* 0x00001e40acac7812 */ /* 0x000fe400078ef803 */
[----:B------:R-:W-:Y:S02]  /*4790*/  CS2R R180, SRZ ;  /* 0x0000000000b47805 */ /* 0x000fe4000001ff00 */
[----:B------:R-:W-:Y:S01]  /*47a0*/  IADD3 R188, PT, PT, -R189, 0x2, RZ ;  /* 0x00000002bdbc7810 */ /* 0x000fe20007ffe1ff */
[----:B------:R-:W-:Y:S01]  /*47b0*/  IMAD.MOV R176, RZ, RZ, -R191 ;  /* 0x000000ffffb07224 */ /* 0x000fe200078e0abf */
[----:B------:R-:W-:Y:S01]  /*47c0*/  MOV R192, UR4 ;  /* 0x0000000400c07c02 */ /* 0x000fe20008000f00 */
[----:B------:R-:W4:Y:S01]  /*47d0*/  LDC R174, c[0x0][0xb20] ;  /* 0x0002c800ffae7b82 */ /* 0x000f220000000800 */
[----:B------:R-:W3:Y:S01]  /*47e0*/  LDS R0, [UR49+0x140] ;  /* 0x00014031ff007984 */ /* 0x000ee20008000800 */
[----:B------:R-:W-:Y:S01]  /*47f0*/  VIADD R190, R172, UR49 ;  /* 0x00000031acbe7c36 */ /* 0x000fe20008000000 */
[----:B------:R-:W1:Y:S01]  /*4800*/  LDCU.64 UR52, c[0x0][0x348] ;  /* 0x00006900ff3477ac */ /* 0x000e620008000a00 */
[----:B------:R-:W-:-:S02]  /*4810*/  IMAD.MOV R175, RZ, RZ, -R189 ;  /* 0x000000ffffaf7224 */ /* 0x000fc400078e0abd */
[----:B------:R-:W-:Y:S01]  /*4820*/  VIADD R190, R190, 0x200 ;  /* 0x00000200bebe7836 */ /* 0x000fe20000000000 */
[----:B------:R-:W1:Y:S01]  /*4830*/  LDCU.64 UR38, c[0x0][0x888] ;  /* 0x00011100ff2677ac */ /* 0x000e620008000a00 */
[----:B------:R-:W1:Y:S01]  /*4840*/  LDC R73, c[0x0][0xb30] ;  /* 0x0002cc00ff497b82 */ /* 0x000e620000000800 */
[----:B------:R-:W1:Y:S01]  /*4850*/  LDCU.64 UR44, c[0x0][0x890] ;  /* 0x00011200ff2c77ac */ /* 0x000e620008000a00 */
[----:B------:R-:W-:-:S06]  /*4860*/  UIADD3 UR48, UPT, UPT, UR49, 0x200, URZ ;  /* 0x0000020031307890 */ /* 0x000fcc000fffe0ff */
[----:B------:R-:W1:Y:S08]  /*4870*/  LDC.64 R168, c[0x0][0xb10] ;  /* 0x0002c400ffa87b82 */ /* 0x000e700000000a00 */
[----:B------:R-:W1:Y:S08]  /*4880*/  LDC.64 R70, c[0x0][0xb18] ;  /* 0x0002c600ff467b82 */ /* 0x000e700000000a00 */
[----:B------:R-:W1:Y:S08]  /*4890*/  LDC.64 R68, c[0x0][0xb28] ;  /* 0x0002ca00ff447b82 */ /* 0x000e700000000a00 */
[----:B------:R-:W1:Y:S01]  /*48a0*/  LDC.64 R166, c[0x0][0x8b0] ;  /* 0x00022c00ffa67b82 */ /* 0x000e620000000a00 */
[----:B---3--:R-:W-:-:S07]  /*48b0*/  IMAD.IADD R79, R0, 0x1, R79 ;  /* 0x00000001004f7824 */ /* 0x008fce00078e024f */
[----:B------:R-:W3:Y:S08]  /*48c0*/  LDC.64 R164, c[0x0][0x8a8] ;  /* 0x00022a00ffa47b82 */ /* 0x000ef00000000a00 */
[----:B--2-4-:R-:W1:Y:S02]  /*48d0*/  LDC R178, c[0x0][0x374] ;  /* 0x0000dd00ffb27b82 */ /* 0x014e640000000800 */
.L_x_107:
[C---:B------:R-:W-:Y:S02]  /*48e0*/  LEA R0, R195.reuse, UR49, 0x3 ;  /* 0x00000031c3007c11 */ /* 0x040fe4000f8e18ff */
[----:B------:R-:W-:Y:S02]  /*48f0*/  SHF.L.U32 R3, R182, 0x1f, RZ ;  /* 0x0000001fb6037819 */ /* 0x000fe400000006ff */
[----:B------:R-:W-:Y:S02]  /*4900*/  LEA R16, R195, UR49, 0x4 ;  /* 0x00000031c3107c11 */ /* 0x000fe4000f8e20ff */
[----:B------:R-:W2:Y:S02]  /*4910*/  SYNCS.PHASECHK.TRANS64.TRYWAIT P0, [R0+URZ+0x90], R3 ;  /* 0x00009003000075a7 */ /* 0x000ea400080011ff */
[----:B-12---:R-:W-:Y:S05]  /*4920*/  @!P0 BRA `(.L_x_81) ;  /* 0x0000004000748947 */ /* 0x006fea0003800000 */
.L_x_147:
[----:B------:R-:W4:Y:S01]  /*4930*/  LDC.64 R12, c[0x0][0xb10] ;  /* 0x0002c400ff0c7b82 */ /* 0x000f220000000a00 */
[----:B------:R-:W3:Y:S01]  /*4940*/  LDS.128 R16, [R16+0x120] ;  /* 0x0001200010107984 */ /* 0x000ee20000000c00 */
[----:B-1----:R-:W-:Y:S01]  /*4950*/  ISETP.NE.AND P1, PT, R73, 0x1, PT ;  /* 0x000000014900780c */ /* 0x002fe20003f25270 */
[----:B--2---:R-:W-:Y:S01]  /*4960*/  VIADD R0, R0, 0xa0 ;  /* 0x000000a000007836 */ /* 0x004fe20000000000 */
[----:B------:R-:W-:Y:S04]  /*4970*/  ISETP.GE.AND P0, PT, R72, 0x1, PT ;  /* 0x000000014800780c */ /* 0x000fe80003f06270 */
[----:B------:R-:W1:Y:S01]  /*4980*/  LDC.64 R10, c[0x0][0xb18] ;  /* 0x0002c600ff0a7b82 */ /* 0x000e620000000a00 */
[----:B------:R-:W-:Y:S01]  /*4990*/  PRMT R0, RZ, 0x654, R0 ;  /* 0x00000654ff007816 */ /* 0x000fe20000000000 */
[----:B------:R-:W-:Y:S01]  /*49a0*/  @!PT LDS RZ, [RZ] ;  /* 0x00000000fffff984 */ /* 0x000fe20000000800 */
[----:B------:R-:W-:Y:S01]  /*49b0*/  @!PT LDS RZ, [RZ] ;  /* 0x00000000fffff984 */ /* 0x000fe20000000800 */
[----:B------:R-:W-:Y:S01]  /*49c0*/  @!PT LDS RZ, [RZ] ;  /* 0x00000000fffff984 */ /* 0x000fe20000000800 */
[----:B------:R-:W-:Y:S01]  /*49d0*/  @!PT LDS RZ, [RZ] ;  /* 0x00000000fffff984 */ /* 0x000fe20000000800 */
[----:B------:R2:W-:Y:S06]  /*49e0*/  MEMBAR.ALL.CTA ;  /* 0x0000000000007992 */ /* 0x0005ec0000008000 */
[----:B--2---:R-:W2:Y:S01]  /*49f0*/  FENCE.VIEW.ASYNC.S ;  /* 0x00000000000073c6 */ /* 0x004ea20000000000 */
[----:B------:R-:W1:Y:S08]  /*4a00*/  @!P1 LDC R14, c[0x0][0xb20] ;  /* 0x0002c800ff0e9b82 */ /* 0x000e700000000800 */
[----:B------:R-:W1:Y:S01]  /*4a10*/  @!P1 LDC R9, c[0x0][0xb0c] ;  /* 0x0002c300ff099b82 */ /* 0x000e620000000800 */
[----:B--2---:R2:W-:Y:S01]  /*4a20*/  SYNCS.ARRIVE.TRANS64.RED.A1T0 RZ, [R0+URZ], RZ ;  /* 0x000000ff00ff79a7 */ /* 0x0045e200081004ff */
[----:B---3--:R-:W-:Y:S04]  /*4a30*/  LOP3.LUT P4, RZ, R18, 0x1, RZ, 0xc0, !PT ;  /* 0x0000000112ff7812 */ /* 0x008fe8000788c0ff */
[----:B------:R-:W-:Y:S09]  /*4a40*/  P2R R194, PR, RZ, 0x10 ;  /* 0x00000010ffc27803 */ /* 0x000ff20000000000 */
[----:B------:R-:W-:Y:S02]  /*4a50*/  @P4 MOV R77, R16 ;  /* 0x00000010004d4202 */ /* 0x000fe40000000f00 */
[----:B------:R-:W-:Y:S01]  /*4a60*/  @P4 LOP3.LUT R75, R17, 0xffff, RZ, 0xc0, !PT ;  /* 0x0000ffff114b4812 */ /* 0x000fe200078ec0ff */
[----:B--2-4-:R-:W-:Y:S06]  /*4a70*/  @!P0 BRA `(.L_x_82) ;  /* 0x0000000000a48947 */ /* 0x014fec0003800000 */
[----:B------:R-:W-:Y:S01]  /*4a80*/  IMAD.HI.U32 R23, R178, R71, RZ ;  /* 0x00000047b2177227 */ /* 0x000fe200078e00ff */
[----:B------:R-:W-:Y:S02]  /*4a90*/  ISETP.NE.AND P0, PT, R70, 0x1, PT ;  /* 0x000000014600780c */ /* 0x000fe40003f05270 */
[----:B------:R-:W-:Y:S01]  /*4aa0*/  ISETP.NE.AND P2, PT, R72, 0x1, PT ;  /* 0x000000014800780c */ /* 0x000fe20003f45270 */
[----:B------:R-:W-:Y:S01]  /*4ab0*/  IMAD.HI.U32 R22, R177, R168, RZ ;  /* 0x000000a8b1167227 */ /* 0x000fe200078e00ff */
[----:B------:R-:W-:Y:S02]  /*4ac0*/  SHF.R.U32.HI R23, RZ, R174, R23 ;  /* 0x000000aeff177219 */ /* 0x000fe40000011617 */
[----:B------:R-:W-:Y:S01]  /*4ad0*/  ISETP.NE.AND P3, PT, R74, 0x1, PT ;  /* 0x000000014a00780c */ /* 0x000fe20003f65270 */
[----:B------:R-:W-:Y:S01]  /*4ae0*/  IMAD.HI.U32 R26, R77, R168, RZ ;  /* 0x000000a84d1a7227 */ /* 0x000fe200078e00ff */
[----:B------:R-:W-:Y:S02]  /*4af0*/  SHF.R.U32.HI R22, RZ, R169, R22 ;  /* 0x000000a9ff167219 */ /* 0x000fe40000011616 */
[----:B------:R-:W-:Y:S01]  /*4b00*/  SEL R3, R178, R23, !P0 ;  /* 0x00000017b2037207 */ /* 0x000fe20004000000 */
[----:B------:R-:W-:Y:S01]  /*4b10*/  IMAD.HI.U32 R23, R75, R71, RZ ;  /* 0x000000474b177227 */ /* 0x000fe200078e00ff */
[----:B------:R-:W-:Y:S02]  /*4b20*/  SEL R7, R177, R22, !P3 ;  /* 0x00000016b1077207 */ /* 0x000fe40005800000 */
[----:B------:R-:W-:Y:S01]  /*4b30*/  SHF.R.U32.HI R26, RZ, R169, R26 ;  /* 0x000000a9ff1a7219 */ /* 0x000fe2000001161a */
[-C--:B------:R-:W-:Y:S04]  /*4b40*/  IMAD.HI.U32 R22, R3, R68.reuse, RZ ;  /* 0x0000004403167227 */ /* 0x080fe800078e00ff */
[----:B------:R-:W-:Y:S01]  /*4b50*/  IMAD.HI.U32 R24, R7, R68, RZ ;  /* 0x0000004407187227 */ /* 0x000fe200078e00ff */
[-C--:B------:R-:W-:Y:S02]  /*4b60*/  @P2 SHF.R.U32.HI R3, RZ, R69.reuse, R22 ;  /* 0x00000045ff032219 */ /* 0x080fe40000011616 */
[----:B------:R-:W-:Y:S02]  /*4b70*/  SHF.R.U32.HI R22, RZ, R174, R23 ;  /* 0x000000aeff167219 */ /* 0x000fe40000011617 */
[----:B------:R-:W-:Y:S01]  /*4b80*/  @P2 SHF.R.U32.HI R7, RZ, R69, R24 ;  /* 0x00000045ff072219 */ /* 0x000fe20000011618 */
[C---:B------:R-:W-:Y:S01]  /*4b90*/  IMAD R2, R72.reuse, R3, RZ ;  /* 0x0000000348027224 */ /* 0x040fe200078e02ff */
[----:B------:R-:W-:Y:S02]  /*4ba0*/  SEL R5, R75, R22, !P0 ;  /* 0x000000164b057207 */ /* 0x000fe40004000000 */
[----:B------:R-:W-:Y:S01]  /*4bb0*/  SEL R3, R77, R26, !P3 ;  /* 0x0000001a4d037207 */ /* 0x000fe20005800000 */
[----:B------:R-:W-:Y:S01]  /*4bc0*/  IMAD R4, R72, R7, RZ ;  /* 0x0000000748047224 */ /* 0x000fe200078e02ff */
[C---:B------:R-:W-:Y:S01]  /*4bd0*/  ISETP.GE.AND P0, PT, R5.reuse, R2, PT ;  /* 0x000000020500720c */ /* 0x040fe20003f06270 */
[----:B------:R-:W-:Y:S03]  /*4be0*/  IMAD.HI.U32 R6, R5, R68, RZ ;  /* 0x0000004405067227 */ /* 0x000fe600078e00ff */
[----:B------:R-:W-:Y:S01]  /*4bf0*/  ISETP.GE.OR P0, PT, R3, R4, P0 ;  /* 0x000000040300720c */ /* 0x000fe20000706670 */
[----:B------:R-:W-:Y:S01]  /*4c00*/  IMAD.MOV R4, RZ, RZ, -R3 ;  /* 0x000000ffff047224 */ /* 0x000fe200078e0a03 */
[-C--:B------:R-:W-:Y:S03]  /*4c10*/  SHF.R.U32.HI R6, RZ, R69.reuse, R6 ;  /* 0x00000045ff067219 */ /* 0x080fe60000011606 */
[----:B------:R-:W-:Y:S01]  /*4c20*/  IMAD R77, R74, R4, R77 ;  /* 0x000000044a4d7224 */ /* 0x000fe200078e024d */
[----:B------:R-:W-:Y:S05]  /*4c30*/  SEL R15, R5, R6, !P2 ;  /* 0x00000006050f7207 */ /* 0x000fea0005000000 */
[----:B------:R-:W-:Y:S02]  /*4c40*/  IMAD.MOV R6, RZ, RZ, -R15 ;  /* 0x000000ffff067224 */ /* 0x000fe400078e0a0f */
[C---:B------:R-:W-:Y:S04]  /*4c50*/  @!P0 IMAD.HI.U32 R2, R3.reuse, R68, RZ ;  /* 0x0000004403028227 */ /* 0x040fe800078e00ff */
[----:B------:R-:W-:Y:S01]  /*4c60*/  IMAD R6, R72, R6, R5 ;  /* 0x0000000648067224 */ /* 0x000fe200078e0205 */
[----:B------:R-:W-:Y:S04]  /*4c70*/  @!P0 SHF.R.U32.HI R2, RZ, R69, R2 ;  /* 0x00000045ff028219 */ /* 0x000fe80000011602 */
[----:B------:R-:W-:Y:S02]  /*4c80*/  @!P0 SEL R0, R3, R2, !P2 ;  /* 0x0000000203008207 */ /* 0x000fe40005000000 */
[----:B------:R-:W-:Y:S02]  /*4c90*/  IADD3 R2, PT, PT, -R5, RZ, RZ ;  /* 0x000000ff05027210 */ /* 0x000fe40007ffe1ff */
[----:B------:R-:W-:Y:S01]  /*4ca0*/  @!P0 IADD3 R8, PT, PT, R15, -R0, RZ ;  /* 0x800000000f088210 */ /* 0x000fe20007ffe0ff */
[----:B------:R-:W-:Y:S02]  /*4cb0*/  @!P0 IMAD R0, R7, R6, R0 ;  /* 0x0000000607008224 */ /* 0x000fe400078e0200 */
[----:B------:R-:W-:Y:S02]  /*4cc0*/  IMAD R75, R70, R2, R75 ;  /* 0x00000002464b7224 */ /* 0x000fe400078e024b */
[----:B------:R-:W-:Y:S02]  /*4cd0*/  @!P0 IMAD R5, R8, R72, R3 ;  /* 0x0000004808058224 */ /* 0x000fe400078e0203 */
[----:B------:R-:W-:Y:S04]  /*4ce0*/  @!P0 IMAD.MOV.U32 R3, RZ, RZ, R0 ;  /* 0x000000ffff038224 */ /* 0x000fe800078e0000 */
[----:B------:R-:W-:Y:S02]  /*4cf0*/  IMAD R77, R3, R74, R77 ;  /* 0x0000004a034d7224 */ /* 0x000fe400078e024d */
[----:B------:R-:W-:Y:S07]  /*4d00*/  IMAD R75, R5, R70, R75 ;  /* 0x00000046054b7224 */ /* 0x000fee00078e024b */
.L_x_82:
[----:B-1----:R-:W-:Y:S01]  /*4d10*/  @!P1 ISETP.NE.AND P0, PT, R10, 0x1, PT ;  /* 0x000000010a00980c */ /* 0x002fe20003f05270 */
[----:B------:R-:W-:Y:S01]  /*4d20*/  @!P1 IMAD.HI.U32 R0, R77, R12, RZ ;  /* 0x0000000c4d009227 */ /* 0x000fe200078e00ff */
[----:B------:R-:W-:Y:S01]  /*4d30*/  @!P1 ISETP.NE.AND P2, PT, R9, 0x1, PT ;  /* 0x000000010900980c */ /* 0x000fe20003f45270 */
[----:B------:R-:W-:Y:S01]  /*4d40*/  ULOP3.LUT UP0, URZ, UR48, 0x1b0, URZ, 0xc0, !UPT ;  /* 0x000001b030ff7892 */ /* 0x000fe2000f80c0ff */
[----:B------:R-:W-:Y:S01]  /*4d50*/  R2UR UR42, R21 ;  /* 0x00000000152a72ca */ /* 0x000fe200000e0000 */
[----:B------:R-:W-:Y:S01]  /*4d60*/  @!P1 IMAD.HI.U32 R3, R75, R11, RZ ;  /* 0x0000000b4b039227 */ /* 0x000fe200078e00ff */
[----:B------:R-:W-:Y:S02]  /*4d70*/  @!P1 SHF.R.U32.HI R0, RZ, R13, R0 ;  /* 0x0000000dff009219 */ /* 0x000fe40000011600 */
[----:B------:R-:W-:Y:S01]  /*4d80*/  R2UR UR41, R20 ;  /* 0x00000000142972ca */ /* 0x000fe200000e0000 */
[----:B------:R-:W-:Y:S01]  /*4d90*/  VIADD R195, R195, 0x1 ;  /* 0x00000001c3c37836 */ /* 0x000fe20000000000 */
[----:B------:R-:W-:Y:S02]  /*4da0*/  @!P1 SHF.R.U32.HI R2, RZ, R14, R3 ;  /* 0x0000000eff029219 */ /* 0x000fe40000011603 */
[----:B------:R-:W-:Y:S02]  /*4db0*/  @!P1 SEL R3, R77, R0, !P2 ;  /* 0x000000004d039207 */ /* 0x000fe40005000000 */
[----:B------:R-:W-:Y:S02]  /*4dc0*/  @!P1 SEL R2, R75, R2, !P0 ;  /* 0x000000024b029207 */ /* 0x000fe40004000000 */
[----:B------:R-:W-:Y:S01]  /*4dd0*/  @P4 SHF.R.U32.HI R179, RZ, 0x10, R17 ;  /* 0x00000010ffb34819 */ /* 0x000fe20000011611 */
[----:B------:R-:W-:Y:S02]  /*4de0*/  USHF.L.U32 UR42, UR42, 0x7, URZ ;  /* 0x000000072a2a7899 */ /* 0x000fe400080006ff */
[----:B------:R-:W-:Y:S02]  /*4df0*/  @!P1 IMAD.IADD R0, R2, 0x1, -R3 ;  /* 0x0000000102009824 */ /* 0x000fe400078e0a03 */
[----:B------:R-:W-:Y:S01]  /*4e00*/  @!P1 IMAD.IADD R2, R3, 0x1, -R2 ;  /* 0x0000000103029824 */ /* 0x000fe200078e0a02 */
[----:B------:R-:W-:Y:S01]  /*4e10*/  USHF.L.U32 UR41, UR41, 0x7, URZ ;  /* 0x0000000729297899 */ /* 0x000fe200080006ff */
[----:B------:R-:W-:Y:S02]  /*4e20*/  @!P1 IMAD R77, R0, R9, R77 ;  /* 0x00000009004d9224 */ /* 0x000fe400078e024d */
[----:B------:R-:W-:Y:S01]  /*4e30*/  @!P1 IMAD R75, R2, R10, R75 ;  /* 0x0000000a024b9224 */ /* 0x000fe200078e024b */
[----:B------:R-:W-:Y:S08]  /*4e40*/  BRA.U !UP0, `(.L_x_83) ;  /* 0x0000000108407547 */ /* 0x000ff0000b800000 */
[----:B------:R-:W1:Y:S01]  /*4e50*/  LDCU.64 UR8, c[0x4][0x80] ;  /* 0x01001000ff0877ac */ /* 0x000e620008000a00 */
[----:B------:R-:W-:Y:S01]  /*4e60*/  MOV R3, 0x0 ;  /* 0x0000000000037802 */ /* 0x000fe20000000f00 */
[----:B------:R-:W-:Y:S02]  /*4e70*/  HFMA2 R12, -RZ, RZ, 0, 5.9604644775390625e-08 ;  /* 0x00000001ff0c7431 */ /* 0x000fe400000001ff */
[----:B------:R-:W-:Y:S02]  /*4e80*/  IMAD.MOV.U32 R8, RZ, RZ, 0x70 ;  /* 0x00000070ff087424 */ /* 0x000fe400078e00ff */
[----:B------:R-:W-:Y:S01]  /*4e90*/  IMAD.MOV.U32 R13, RZ, RZ, RZ ;  /* 0x000000ffff0d7224 */ /* 0x000fe200078e00ff */
[----:B------:R-:W2:Y:S01]  /*4ea0*/  LDCU.64 UR6, c[0x4][0x88] ;  /* 0x01001100ff0677ac */ /* 0x000ea20008000a00 */
[----:B------:R-:W3:Y:S01]  /*4eb0*/  LDC.64 R2, c[0x4][R3] ;  /* 0x0100000003027b82 */ /* 0x000ee20000000a00 */
[----:B------:R-:W4:Y:S01]  /*4ec0*/  LDCU.64 UR4, c[0x4][0x8] ;  /* 0x01000100ff0477ac */ /* 0x000f220008000a00 */
[----:B-1----:R-:W-:Y:S01]  /*4ed0*/  MOV R5, UR9 ;  /* 0x0000000900057c02 */ /* 0x002fe20008000f00 */
[----:B------:R-:W-:Y:S01]  /*4ee0*/  IMAD.U32 R4, RZ, RZ, UR8 ;  /* 0x00000008ff047e24 */ /* 0x000fe2000f8e00ff */
[----:B--2---:R-:W-:Y:S01]  /*4ef0*/  MOV R7, UR7 ;  /* 0x0000000700077c02 */ /* 0x004fe20008000f00 */
[----:B------:R-:W-:Y:S01]  /*4f00*/  IMAD.U32 R6, RZ, RZ, UR6 ;  /* 0x00000006ff067e24 */ /* 0x000fe2000f8e00ff */
[----:B----4-:R-:W-:Y:S01]  /*4f10*/  MOV R11, UR5 ;  /* 0x00000005000b7c02 */ /* 0x010fe20008000f00 */
[----:B------:R-:W-:Y:S02]  /*4f20*/  IMAD.U32 R10, RZ, RZ, UR4 ;  /* 0x00000004ff0a7e24 */ /* 0x000fe4000f8e00ff */
[----:B------:R-:W-:Y:S07]  /*4f30*/  LEPC R20, `(.L_x_83) ;  /* 0x000000001014794e */ /* 0x000fee0000000000 */
[----:B---3-5:R-:W-:Y:S05]  /*4f40*/  CALL.ABS.NOINC R2 ;  /* 0x0000000002007343 */ /* 0x028fea0003c00000 */
.L_x_83:
[----:B------:R-:W-:Y:S01]  /*4f50*/  LOP3.LUT P0, RZ, R192, 0x1b0, RZ, 0xc0, !PT ;  /* 0x000001b0c0ff7812 */ /* 0x000fe2000780c0ff */
[----:B------:R-:W-:Y:S11]  /*4f60*/  BSSY.RECONVERGENT B6, `(.L_x_84) ;  /* 0x0000013000067945 */ /* 0x000ff60003800200 */
[----:B------:R-:W-:Y:S01]  /*4f70*/  @!UPT UIADD3 URZ, UPT, UPT, URZ, URZ, URZ ;  /* 0x000000fffffff290 */ /* 0x000fe2000fffe0ff */
[----:B------:R-:W-:Y:S05]  /*4f80*/  @!P0 BRA `(.L_x_85) ;  /* 0x0000000000408947 */ /* 0x000fea0003800000 */
        /* <DEDUP_REMOVED lines=16> */
.L_x_85:
[----:B------:R-:W-:Y:S05]  /*5090*/  BSYNC.RECONVERGENT B6 ;  /* 0x0000000000067941 */ /* 0x000fea0003800200 */
.L_x_84:
[----:B------:R-:W-:Y:S01]  /*50a0*/  ISETP.NE.U32.AND P4, PT, R166, RZ, PT ;  /* 0x000000ffa600720c */ /* 0x000fe20003f85070 */
[----:B------:R-:W-:Y:S01]  /*50b0*/  UISETP.NE.AND UP2, UPT, UR50, URZ, UPT ;  /* 0x000000ff3200728c */ /* 0x000fe2000bf45270 */
[----:B------:R-:W-:Y:S01]  /*50c0*/  ISETP.NE.U32.AND P2, PT, RZ, UR38, PT ;  /* 0x00000026ff007c0c */ /* 0x000fe2000bf45070 */
[----:B------:R-:W-:Y:S01]  /*50d0*/  UISETP.NE.U32.AND UP1, UPT, UR44, URZ, UPT ;  /* 0x000000ff2c00728c */ /* 0x000fe2000bf25070 */
[----:B------:R-:W-:Y:S01]  /*50e0*/  ISETP.NE.AND.EX P4, PT, R167, RZ, PT, P4 ;  /* 0x000000ffa700720c */ /* 0x000fe20003f85340 */
[----:B------:R-:W-:Y:S01]  /*50f0*/  UPLOP3.LUT UP0, UPT, UPT, UPT, UPT, 0x40, 0x4 ;  /* 0x000000000004789c */ /* 0x000fe20003f0e870 */
[----:B------:R-:W-:Y:S01]  /*5100*/  ISETP.NE.AND.EX P2, PT, RZ, UR39, PT, P2 ;  /* 0x00000027ff007c0c */ /* 0x000fe2000bf45320 */
[----:B------:R-:W-:Y:S01]  /*5110*/  UISETP.NE.AND.EX UP1, UPT, UR45, URZ, UPT, UP1 ;  /* 0x000000ff2d00728c */ /* 0x000fe2000bf25310 */
[----:B------:R-:W-:Y:S04]  /*5120*/  PLOP3.LUT P1, PT, PT, PT, UP2, 0x80, 0x8 ;  /* 0x000000000008781c */ /* 0x000fe80003f2f028 */
[----:B------:R-:W-:Y:S06]  /*5130*/  @UP2 UPLOP3.LUT UP0, UPT, UPT, UPT, UP1, 0x80, 0x8 ;  /* 0x000000000008289c */ /* 0x000fec0003f0f010 */
[----:B------:R-:W-:Y:S01]  /*5140*/  PLOP3.LUT P0, PT, PT, PT, UP0, 0x80, 0x8 ;  /* 0x000000000008781c */ /* 0x000fe20003f0f008 */
[----:B------:R-:W-:Y:S01]  /*5150*/  @!UPT UIADD3 URZ, UPT, UPT, URZ, URZ, URZ ;  /* 0x000000fffffff290 */ /* 0x000fe2000fffe0ff */
[----:B------:R-:W-:Y:S11]  /*5160*/  BRA.U !UP1, `(.L_x_86) ;  /* 0x0000000109387547 */ /* 0x000ff6000b800000 */
[----:B------:R-:W-:Y:S01]  /*5170*/  UISETP.NE.U32.AND UP0, UPT, UR38, URZ, UPT ;  /* 0x000000ff2600728c */ /* 0x000fe2000bf05070 */
[----:B------:R-:W-:Y:S02]  /*5180*/  HFMA2 R0, -RZ, RZ, 0, 5.9604644775390625e-08 ;  /* 0x00000001ff007431 */ /* 0x000fe400000001ff */
[----:B------:R-:W-:Y:S01]  /*5190*/  IMAD.MOV.U32 R171, RZ, RZ, 0x1 ;  /* 0x00000001ffab7424 */ /* 0x000fe200078e00ff */
[----:B------:R-:W-:Y:S06]  /*51a0*/  UISETP.NE.AND.EX UP0, UPT, UR39, URZ, UPT, UP0 ;  /* 0x000000ff2700728c */ /* 0x000fec000bf05300 */
[----:B------:R-:W-:Y:S05]  /*51b0*/  PLOP3.LUT P3, PT, PT, PT, UP0, 0x80, 0x8 ;  /* 0x000000000008781c */ /* 0x000fea0003f6f008 */
[----:B------:R-:W1:Y:S01]  /*51c0*/  @UP0 LDCU.64 UR6, c[0x0][0x888] ;  /* 0x00011100ff0607ac */ /* 0x000e620008000a00 */
[----:B------:R-:W-:Y:S07]  /*51d0*/  @UP0 UIMAD UR4, UR36, UR44, URZ ;  /* 0x0000002c240402a4 */ /* 0x000fee000f8e02ff */
[----:B------:R-:W-:Y:S01]  /*51e0*/  @!P3 PRMT R171, R0, 0x7610, R171 ;  /* 0x0000761000abb816 */ /* 0x000fe200000000ab */
[----:B-1----:R-:W-:Y:S03]  /*51f0*/  @UP0 UIMAD.WIDE UR6, UR4, 0x4, UR6 ;  /* 0x00000004040608a5 */ /* 0x002fe6000f8e0206 */
[----:B------:R-:W1:Y:S03]  /*5200*/  @!UP0 LDCU UR4, c[0x0][0x880] ;  /* 0x00011000ff0487ac */ /* 0x000e660008000800 */
[----:B------:R-:W-:Y:S01]  /*5210*/  IMAD.U32 R2, RZ, RZ, UR6 ;  /* 0x00000006ff027e24 */ /* 0x000fe2000f8e00ff */
[----:B------:R-:W-:Y:S05]  /*5220*/  MOV R3, UR7 ;  /* 0x0000000700037c02 */ /* 0x000fea0008000f00 */
[----:B-----5:R2:W5:Y:S02]  /*5230*/  @P3 LDG.E R81, desc[UR46][R2.64] ;  /* 0x0000002e02513981 */ /* 0x020564000c1e1900 */
[----:B-12---:R-:W-:Y:S02]  /*5240*/  @!P3 IMAD.U32 R81, RZ, RZ, UR4 ;  /* 0x00000004ff51be24 */ /* 0x006fe4000f8e00ff */
.L_x_86:
[----:B------:R-:W-:Y:S05]  /*5250*/  @!P4 BRA `(.L_x_87) ;  /* 0x000000000020c947 */ /* 0x000fea0003800000 */
[----:B------:R-:W-:Y:S04]  /*5260*/  ISETP.NE.U32.AND P3, PT, R164, RZ, PT ;  /* 0x000000ffa400720c */ /* 0x000fe80003f65070 */
[----:B------:R-:W-:Y:S11]  /*5270*/  ISETP.NE.AND.EX P3, PT, R165, RZ, PT, P3 ;  /* 0x000000ffa500720c */ /* 0x000ff60003f65330 */
[----:B------:R-:W-:Y:S02]  /*5280*/  @!UPT UIADD3 URZ, UPT, UPT, URZ, URZ, URZ ;  /* 0x000000fffffff290 */ /* 0x000fe4000fffe0ff */
[----:B------:R-:W1:Y:S01]  /*5290*/  @P3 LDC.64 R2, c[0x0][0x8a8] ;  /* 0x00022a00ff023b82 */ /* 0x000e620000000a00 */
[----:B------:R-:W-:Y:S04]  /*52a0*/  @P3 IMAD R0, R166, UR36, RZ ;  /* 0x00000024a6003c24 */ /* 0x000fe8000f8e02ff */
[----:B-1----:R-:W-:Y:S05]  /*52b0*/  @P3 IMAD.WIDE R2, R0, 0x4, R2 ;  /* 0x0000000400023825 */ /* 0x002fea00078e0202 */
[----:B-----5:R1:W5:Y:S02]  /*52c0*/  @P3 LDG.E R78, desc[UR46][R2.64] ;  /* 0x0000002e024e3981 */ /* 0x020364000c1e1900 */
[----:B-1----:R-:W2:Y:S02]  /*52d0*/  @!P3 LDC R78, c[0x0][0x8a0] ;  /* 0x00022800ff4ebb82 */ /* 0x002ea40000000800 */
.L_x_87:
[----:B-----5:R-:W-:Y:S01]  /*52e0*/  FSETP.NEU.AND P4, PT, R81, RZ, PT ;  /* 0x000000ff5100720b */ /* 0x020fe20003f8d000 */
[----:B------:R-:W-:Y:S01]  /*52f0*/  BSSY B1, `(.L_x_88) ;  /* 0x0000047000017945 */ /* 0x000fe20003800000 */
[----:B------:R-:W-:Y:S01]  /*5300*/  SEL R5, RZ, 0xffffffff, P2 ;  /* 0xffffffffff057807 */ /* 0x000fe20001000000 */
[----:B------:R-:W-:Y:S01]  /*5310*/  IMAD.MOV.U32 R208, RZ, RZ, 0x1 ;  /* 0x00000001ffd07424 */ /* 0x000fe200078e00ff */
[----:B------:R-:W-:Y:S01]  /*5320*/  LOP3.LUT P3, RZ, R171, 0xff, RZ, 0xc0, !PT ;  /* 0x000000ffabff7812 */ /* 0x000fe2000786c0ff */
[C---:B------:R-:W-:Y:S01]  /*5330*/  IMAD R80, R76.reuse, 0x80, R79 ;  /* 0x000000804c507824 */ /* 0x040fe200078e024f */
[----:B------:R-:W-:Y:S02]  /*5340*/  @P1 SEL R0, RZ, 0xffffffff, P4 ;  /* 0xffffffffff001807 */ /* 0x000fe40002000000 */
[----:B------:R-:W-:Y:S02]  /*5350*/  CS2R R162, SRZ ;  /* 0x0000000000a27805 */ /* 0x000fe4000001ff00 */
[----:B------:R-:W-:Y:S02]  /*5360*/  LEA R3, R181, UR49, 0x3 ;  /* 0x00000031b5037c11 */ /* 0x000fe4000f8e18ff */
[----:B------:R-:W-:Y:S02]  /*5370*/  CS2R R160, SRZ ;  /* 0x0000000000a07805 */ /* 0x000fe4000001ff00 */
[----:B------:R-:W-:Y:S02]  /*5380*/  @P0 SEL R0, R5, R0, !P3 ;  /* 0x0000000005000207 */ /* 0x000fe40005800000 */
[----:B------:R-:W-:Y:S02]  /*5390*/  CS2R R158, SRZ ;  /* 0x00000000009e7805 */ /* 0x000fe4000001ff00 */
[----:B------:R-:W-:Y:S02]  /*53a0*/  LEA R207, R76, UR49, 0x3 ;  /* 0x000000314ccf7c11 */ /* 0x000fe4000f8e18ff */
[----:B------:R-:W-:Y:S02]  /*53b0*/  CS2R R156, SRZ ;  /* 0x00000000009c7805 */ /* 0x000fe4000001ff00 */
[----:B------:R-:W-:Y:S02]  /*53c0*/  @P1 LOP3.LUT R0, R0, 0x1, RZ, 0xc0, !PT ;  /* 0x0000000100001812 */ /* 0x000fe400078ec0ff */
[----:B------:R-:W-:Y:S02]  /*53d0*/  CS2R R154, SRZ ;  /* 0x00000000009a7805 */ /* 0x000fe4000001ff00 */
[----:B------:R-:W-:Y:S02]  /*53e0*/  SHF.L.U32 R2, R183, 0x1f, RZ ;  /* 0x0000001fb7027819 */ /* 0x000fe400000006ff */
[----:B------:R-:W-:Y:S02]  /*53f0*/  CS2R R152, SRZ ;  /* 0x0000000000987805 */ /* 0x000fe4000001ff00 */
[----:B------:R-:W-:Y:S02]  /*5400*/  ISETP.NE.U32.OR P6, PT, R0, 0x1, !P1 ;  /* 0x000000010000780c */ /* 0x000fe40004fc5470 */
[----:B------:R-:W-:Y:S02]  /*5410*/  CS2R R150, SRZ ;  /* 0x0000000000967805 */ /* 0x000fe4000001ff00 */
[----:B------:R-:W-:Y:S02]  /*5420*/  PLOP3.LUT P2, PT, PT, PT, UP1, 0x80, 0x8 ;  /* 0x000000000008781c */ /* 0x000fe40003f4f018 */
[----:B------:R-:W-:Y:S02]  /*5430*/  CS2R R148, SRZ ;  /* 0x0000000000947805 */ /* 0x000fe4000001ff00 */
[----:B------:R-:W-:Y:S02]  /*5440*/  SEL R0, RZ, 0xffffffff, P4 ;  /* 0xffffffffff007807 */ /* 0x000fe40002000000 */
[----:B------:R-:W-:Y:S03]  /*5450*/  P2R R184, PR, RZ, 0x40 ;  /* 0x00000040ffb87803 */ /* 0x000fe60000000000 */
[----:B------:R-:W-:Y:S04]  /*5460*/  @P6 SHF.L.U32 R4, R180, 0x1f, RZ ;  /* 0x0000001fb4046819 */ /* 0x000fe800000006ff */
[----:B------:R-:W-:Y:S01]  /*5470*/  @P2 SEL R0, R5, R0, !P3 ;  /* 0x0000000005002207 */ /* 0x000fe20005800000 */
[----:B------:R-:W1:Y:S03]  /*5480*/  @P6 SYNCS.PHASECHK.TRANS64.TRYWAIT P1, [R3+URZ+0x60], R4 ;  /* 0x00006004030065a7 */ /* 0x000e6600080211ff */
[----:B------:R-:W-:Y:S04]  /*5490*/  LOP3.LUT R0, R0, 0x1, RZ, 0xc0, !PT ;  /* 0x0000000100007812 */ /* 0x000fe800078ec0ff */
[----:B------:R-:W-:Y:S04]  /*54a0*/  ISETP.NE.U32.AND P5, PT, R0, 0x1, PT ;  /* 0x000000010000780c */ /* 0x000fe80003fa5070 */
[----:B------:R-:W-:Y:S01]  /*54b0*/  P2R R209, PR, RZ, 0x20 ;  /* 0x00000020ffd17803 */ /* 0x000fe20000000000 */
[----:B------:R3:W4:Y:S01]  /*54c0*/  SYNCS.PHASECHK.TRANS64.TRYWAIT P0, [R207+URZ+0xb0], R2 ;  /* 0x0000b002cf0075a7 */ /* 0x00072200080011ff */
[----:B-1----:R-:W-:Y:S01]  /*54d0*/  @P6 SEL R208, RZ, 0x1, !P1 ;  /* 0x00000001ffd06807 */ /* 0x002fe20004800000 */
[----:B---3--:R-:W-:Y:S06]  /*54e0*/  @!P6 BRA `(.L_x_89) ;  /* 0x00000000009ce947 */ /* 0x008fec0003800000 */
[----:B------:R-:W-:Y:S01]  /*54f0*/  @P5 IMAD R6, R181, 0x2000, R190 ;  /* 0x00002000b5065824 */ /* 0x000fe200078e02be */
[----:B------:R-:W-:Y:S01]  /*5500*/  ISETP.NE.AND P1, PT, R208, RZ, PT ;  /* 0x000000ffd000720c */ /* 0x000fe20003f25270 */
[----:B------:R-:W-:Y:S01]  /*5510*/  BSSY B0, `(.L_x_90) ;  /* 0x0000010000007945 */ /* 0x000fe20003800000 */
[----:B------:R-:W-:Y:S01]  /*5520*/  CS2R R150, SRZ ;  /* 0x0000000000967805 */ /* 0x000fe2000001ff00 */
[--C-:B------:R-:W-:Y:S01]  /*5530*/  @P5 IMAD R7, R191, -0x10, R6.reuse ;  /* 0xfffffff0bf075824 */ /* 0x100fe200078e0206 */
[----:B------:R-:W-:Y:S01]  /*5540*/  CS2R R148, SRZ ;  /* 0x0000000000947805 */ /* 0x000fe2000001ff00 */
[----:B------:R-:W-:Y:S01]  /*5550*/  @P5 IMAD R5, R189, -0x10, R6 ;  /* 0xfffffff0bd055824 */ /* 0x000fe200078e0206 */
[----:B------:R-:W-:Y:S01]  /*5560*/  CS2R R158, SRZ ;  /* 0x00000000009e7805 */ /* 0x000fe2000001ff00 */
[----:B------:R-:W-:Y:S01]  /*5570*/  @P5 IMAD R4, R188, 0x10, R7 ;  /* 0x00000010bc045824 */ /* 0x000fe200078e0207 */
[----:B------:R-:W-:Y:S02]  /*5580*/  CS2R R156, SRZ ;  /* 0x00000000009c7805 */ /* 0x000fe4000001ff00 */
[----:B------:R-:W-:Y:S02]  /*5590*/  CS2R R154, SRZ ;  /* 0x00000000009a7805 */ /* 0x000fe4000001ff00 */
[----:B------:R-:W-:Y:S02]  /*55a0*/  CS2R R152, SRZ ;  /* 0x0000000000987805 */ /* 0x000fe4000001ff00 */
[----:B------:R-:W-:Y:S02]  /*55b0*/  CS2R R162, SRZ ;  /* 0x0000000000a27805 */ /* 0x000fe4000001ff00 */
[----:B------:R-:W-:Y:S01]  /*55c0*/  CS2R R160, SRZ ;  /* 0x0000000000a07805 */ /* 0x000fe2000001ff00 */
[----:B------:R-:W-:Y:S06]  /*55d0*/  @P1 BRA `(.L_x_91) ;  /* 0x00000000000c1947 */ /* 0x000fec0003800000 */
[----:B------:R-:W-:Y:S04]  /*55e0*/  SHF.L.U32 R0, R180, 0x1f, RZ ;  /* 0x0000001fb4007819 */ /* 0x000fe800000006ff */
[----:B------:R-:W1:Y:S02]  /*55f0*/  SYNCS.PHASECHK.TRANS64.TRYWAIT P1, [R3+URZ+0x60], R0 ;  /* 0x00006000030075a7 */ /* 0x000e6400080211ff */
[----:B-1----:R-:W-:Y:S05]  /*5600*/  @!P1 BRA `(.L_x_92) ;  /* 0x0000003400509947 */ /* 0x002fea0003800000 */
.L_x_91:
[----:B------:R-:W-:Y:S05]  /*5610*/  BSYNC B0 ;  /* 0x0000000000007941 */ /* 0x000fea0003800000 */
.L_x_90:
[----:B------:R-:W-:Y:S01]  /*5620*/  ISETP.NE.AND P1, PT, R209, RZ, PT ;  /* 0x000000ffd100720c */ /* 0x000fe20003f25270 */
[----:B-1----:R-:W-:Y:S02]  /*5630*/  VIADD R3, R3, 0x70 ;  /* 0x0000007003037836 */ /* 0x002fe40000000000 */
[----:B------:R-:W-:Y:S02]  /*5640*/  IMAD.U32 R0, RZ, RZ, UR37 ;  /* 0x00000025ff007e24 */ /* 0x000fe4000f8e00ff */
[----:B------:R-:W-:Y:S03]  /*5650*/  VIADD R181, R181, 0x1 ;  /* 0x00000001b5b57836 */ /* 0x000fe60000000000 */
[----:B------:R-:W-:Y:S05]  /*5660*/  PRMT R0, R0, 0x654, R3 ;  /* 0x0000065400007816 */ /* 0x000fea0000000003 */
[----:B------:R1:W3:Y:S04]  /*5670*/  @P1 LDS.128 R148, [R6] ;  /* 0x0000000006941984 */ /* 0x0002e80000000c00 */
[----:B------:R1:W1:Y:S04]  /*5680*/  @P1 LDS.128 R156, [R5+0x20] ;  /* 0x00002000059c1984 */ /* 0x0002680000000c00 */
[----:B------:R1:W1:Y:S04]  /*5690*/  @P1 LDS.128 R152, [R7+0x10] ;  /* 0x0000100007981984 */ /* 0x0002680000000c00 */
[----:B------:R1:W1:Y:S01]  /*56a0*/  @P1 LDS.128 R160, [R4+0x10] ;  /* 0x0000100004a01984 */ /* 0x0002620000000c00 */
[C---:B------:R-:W-:Y:S01]  /*56b0*/  ISETP.NE.AND P1, PT, R181.reuse, 0x2, PT ;  /* 0x00000002b500780c */ /* 0x040fe20003f25270 */
[----:B------:R-:W-:Y:S01]  /*56c0*/  @!PT LDS RZ, [RZ] ;  /* 0x00000000fffff984 */ /* 0x000fe20000000800 */
[----:B------:R-:W-:Y:S01]  /*56d0*/  @!PT LDS RZ, [RZ] ;  /* 0x00000000fffff984 */ /* 0x000fe20000000800 */
[----:B------:R-:W-:Y:S01]  /*56e0*/  @!PT LDS RZ, [RZ] ;  /* 0x00000000fffff984 */ /* 0x000fe20000000800 */
[----:B------:R-:W-:Y:S01]  /*56f0*/  @!PT LDS RZ, [RZ] ;  /* 0x00000000fffff984 */ /* 0x000fe20000000800 */
[----:B------:R5:W-:Y:S06]  /*5700*/  MEMBAR.ALL.CTA ;  /* 0x0000000000007992 */ /* 0x000bec0000008000 */
[----:B-----5:R-:W5:Y:S01]  /*5710*/  FENCE.VIEW.ASYNC.S ;  /* 0x00000000000073c6 */ /* 0x020f620000000000 */
[----:B------:R-:W-:Y:S02]  /*5720*/  SEL R3, RZ, 0x1, P1 ;  /* 0x00000001ff037807 */ /* 0x000fe40000800000 */
[----:B------:R-:W-:Y:S02]  /*5730*/  SEL R181, R181, RZ, P1 ;  /* 0x000000ffb5b57207 */ /* 0x000fe40000800000 */
[----:B------:R-:W-:Y:S01]  /*5740*/  LOP3.LUT R180, R180, R3, RZ, 0x3c, !PT ;  /* 0x00000003b4b47212 */ /* 0x000fe200078e3cff */
[----:B-----5:R1:W-:Y:S06]  /*5750*/  SYNCS.ARRIVE.TRANS64.RED.A1T0 RZ, [R0+URZ], RZ ;  /* 0x000000ff00ff79a7 */ /* 0x0203ec00081004ff */
.L_x_89:
[----:B------:R-:W-:Y:S05]  /*5760*/  BSYNC B1 ;  /* 0x0000000000017941 */ /* 0x000fea0003800000 */
.L_x_88:
[----:B-1----:R-:W-:Y:S04]  /*5770*/  SHF.R.U32.HI R0, RZ, 0x15, R80 ;  /* 0x00000015ff007819 */ /* 0x002fe80000011650 */
[----:B------:R-:W-:Y:S01]  /*5780*/  LOP3.LUT P1, RZ, R0, 0x3, R173, 0x48, !PT ;  /* 0x0000000300ff7812 */ /* 0x000fe200078248ad */
[----:B------:R-:W-:Y:S01]  /*5790*/  @!UPT UIADD3 URZ, UPT, UPT, URZ, URZ, URZ ;  /* 0x000000fffffff290 */ /* 0x000fe2000fffe0ff */
[----:B----4-:R-:W-:Y:S11]  /*57a0*/  @P0 BRA `(.L_x_93) ;  /* 0x0000000000080947 */ /* 0x010ff60003800000 */
[----:B------:R-:W1:Y:S02]  /*57b0*/  SYNCS.PHASECHK.TRANS64.TRYWAIT P0, [R207+URZ+0xb0], R2 ;  /* 0x0000b002cf0075a7 */ /* 0x000e6400080011ff */
[----:B-1----:R-:W-:Y:S05]  /*57c0*/  @!P0 BRA `(.L_x_94) ;  /* 0x0000003000f48947 */ /* 0x002fea0003800000 */
.L_x_93:
[----:B------:R-:W-:Y:S04]  /*57d0*/  BSSY.RECONVERGENT B6, `(.L_x_95) ;  /* 0x0000012000067945 */ /* 0x000fe80003800200 */
[----:B------:R-:W-:Y:S05]  /*57e0*/  @!P1 BRA `(.L_x_96) ;  /* 0x0000000000409947 */ /* 0x000fea0003800000 */
[----:B------:R-:W4:Y:S01]  /*57f0*/  LDCU.64 UR8, c[0x4][0x70] ;  /* 0x01000e00ff0877ac */ /* 0x000f220008000a00 */
[----:B------:R-:W-:Y:S01]  /*5800*/  MOV R3, 0x0 ;  /* 0x0000000000037802 */ /* 0x000fe20000000f00 */
[----:B------:R-:W-:Y:S02]  /*5810*/  HFMA2 R12, -RZ, RZ, 0, 5.9604644775390625e-08 ;  /* 0x00000001ff0c7431 */ /* 0x000fe400000001ff */
[----:B------:R-:W-:Y:S02]  /*5820*/  IMAD.MOV.U32 R8, RZ, RZ, 0x192 ;  /* 0x00000192ff087424 */ /* 0x000fe400078e00ff */
[----:B------:R-:W-:Y:S01]  /*5830*/  IMAD.MOV.U32 R13, RZ, RZ, RZ ;  /* 0x000000ffff0d7224 */ /* 0x000fe200078e00ff */
[----:B------:R-:W5:Y:S01]  /*5840*/  LDCU.64 UR6, c[0x4][0x78] ;  /* 0x01000f00ff0677ac */ /* 0x000f620008000a00 */
[----:B-1----:R-:W1:Y:S01]  /*5850*/  LDC.64 R2, c[0x4][R3] ;  /* 0x0100000003027b82 */ /* 0x002e620000000a00 */
[----:B------:R-:W2:Y:S01]  /*5860*/  LDCU.64 UR4, c[0x4][0x10] ;  /* 0x01000200ff0477ac */ /* 0x000ea20008000a00 */
[----:B----4-:R-:W-:Y:S01]  /*5870*/  MOV R5, UR9 ;  /* 0x0000000900057c02 */ /* 0x010fe20008000f00 */
[----:B------:R-:W-:Y:S01]  /*5880*/  IMAD.U32 R4, RZ, RZ, UR8 ;  /* 0x00000008ff047e24 */ /* 0x000fe2000f8e00ff */
[----:B-----5:R-:W-:Y:S01]  /*5890*/  MOV R7, UR7 ;  /* 0x0000000700077c02 */ /* 0x020fe20008000f00 */
[----:B------:R-:W-:Y:S01]  /*58a0*/  IMAD.U32 R6, RZ, RZ, UR6 ;  /* 0x00000006ff067e24 */ /* 0x000fe2000f8e00ff */
[----:B--2---:R-:W-:Y:S01]  /*58b0*/  MOV R11, UR5 ;  /* 0x00000005000b7c02 */ /* 0x004fe20008000f00 */
[----:B------:R-:W-:Y:S02]  /*58c0*/  IMAD.U32 R10, RZ, RZ, UR4 ;  /* 0x00000004ff0a7e24 */ /* 0x000fe4000f8e00ff */
[----:B------:R-:W-:Y:S07]  /*58d0*/  LEPC R20, `(.L_x_96) ;  /* 0x000000001014794e */ /* 0x000fee0000000000 */
[----:B-1-3--:R-:W-:Y:S05]  /*58e0*/  CALL.ABS.NOINC R2 ;  /* 0x0000000002007343 */ /* 0x00afea0003c00000 */
.L_x_96:
[----:B------:R-:W-:Y:S05]  /*58f0*/  BSYNC.RECONVERGENT B6 ;  /* 0x0000000000067941 */ /* 0x000fea0003800200 */
.L_x_95:
[-C--:B---3--:R-:W-:Y:S01]  /*5900*/  F2FP.F16.E4M3.UNPACK_B R83, R148.reuse ;  /* 0x00000094ff53723e */ /* 0x088fe200020006ff */
[----:B------:R-:W-:Y:S05]  /*5910*/  WARPSYNC.ALL ;  /* 0x0000000000007948 */ /* 0x000fea0003800000 */
[----:B------:R-:W-:Y:S01]  /*5920*/  R2UR UR4, R80 ;  /* 0x00000000500472ca */ /* 0x000fe200000e0000 */
[--C-:B------:R-:W-:Y:S01]  /*5930*/  HADD2.F32 R82, -RZ, R83.reuse.H0_H0 ;  /* 0x20000053ff527230 */ /* 0x100fe20000004100 */
[----:B------:R-:W-:Y:S01]  /*5940*/  F2FP.F16.E4M3.UNPACK_B R85, R148.H1 ;  /* 0x00000094ff55723e */ /* 0x000fe200030006ff */
[----:B------:R-:W-:Y:S01]  /*5950*/  HADD2.F32 R83, -RZ, R83.H1_H1 ;  /* 0x30000053ff537230 */ /* 0x000fe20000004100 */
[-C--:B------:R-:W-:Y:S01]  /*5960*/  F2FP.F16.E4M3.UNPACK_B R87, R149.reuse ;  /* 0x00000095ff57723e */ /* 0x080fe200020006ff */
[----:B------:R-:W-:Y:S01]  /*5970*/  BSSY.RECONVERGENT B0, `(.L_x_97) ;  /* 0x000011d000007945 */ /* 0x000fe20003800200 */
[----:B------:R-:W-:Y:S01]  /*5980*/  F2FP.F16.E4M3.UNPACK_B R89, R149.H1 ;  /* 0x00000095ff59723e */ /* 0x000fe200030006ff */
[----:B------:R-:W-:Y:S01]  /*5990*/  HADD2.F32 R84, -RZ, R85.H0_H0 ;  /* 0x20000055ff547230 */ /* 0x000fe20000004100 */
[-C--:B------:R-:W-:Y:S01]  /*59a0*/  F2FP.F16.E4M3.UNPACK_B R91, R150.reuse ;  /* 0x00000096ff5b723e */ /* 0x080fe200020006ff */
[----:B------:R-:W-:Y:S01]  /*59b0*/  HADD2.F32 R88, -RZ, R87.H1_H1 ;  /* 0x30000057ff587230 */ /* 0x000fe20000004100 */
[----:B------:R-:W-:Y:S01]  /*59c0*/  F2FP.F16.E4M3.UNPACK_B R93, R150.H1 ;  /* 0x00000096ff5d723e */ /* 0x000fe200030006ff */
[----:B------:R-:W-:Y:S01]  /*59d0*/  HADD2.F32 R86, -RZ, R85.H1_H1 ;  /* 0x30000055ff567230 */ /* 0x000fe20000004100 */
[-C--:B------:R-:W-:Y:S01]  /*59e0*/  F2FP.F16.E4M3.UNPACK_B R95, R151.reuse ;  /* 0x00000097ff5f723e */ /* 0x080fe200020006ff */
[----:B------:R-:W2:Y:S01]  /*59f0*/  LDTM.x64 R4, tmem[UR4] ;  /* 0x00000004000479ee */ /* 0x000ea20008340000 */
[----:B------:R-:W-:Y:S01]  /*5a00*/  F2FP.F16.E4M3.UNPACK_B R97, R151.H1 ;  /* 0x00000097ff61723e */ /* 0x000fe200030006ff */
[----:B------:R-:W-:Y:S01]  /*5a10*/  HADD2.F32 R85, -RZ, R87.H0_H0 ;  /* 0x20000057ff557230 */ /* 0x000fe20000004100 */
[-C--:B------:R-:W-:Y:S01]  /*5a20*/  F2FP.F16.E4M3.UNPACK_B R99, R152.reuse ;  /* 0x00000098ff63723e */ /* 0x080fe200020006ff */
[----:B------:R-:W-:Y:S01]  /*5a30*/  HADD2.F32 R87, -RZ, R89.H0_H0 ;  /* 0x20000059ff577230 */ /* 0x000fe20000004100 */
[----:B------:R-:W-:Y:S01]  /*5a40*/  F2FP.F16.E4M3.UNPACK_B R101, R152.H1 ;  /* 0x00000098ff65723e */ /* 0x000fe200030006ff */
[----:B------:R-:W-:Y:S01]  /*5a50*/  HADD2.F32 R92, -RZ, R91.H1_H1 ;  /* 0x3000005bff5c7230 */ /* 0x000fe20000004100 */
[----:B------:R-:W-:Y:S01]  /*5a60*/  ISETP.NE.AND P6, PT, R184, RZ, PT ;  /* 0x000000ffb800720c */ /* 0x000fe20003fc5270 */
[----:B------:R-:W-:Y:S01]  /*5a70*/  HADD2.F32 R96, -RZ, R95.H1_H1 ;  /* 0x3000005fff607230 */ /* 0x000fe20000004100 */
[----:B------:R-:W-:Y:S01]  /*5a80*/  SHF.L.U32 R211, R176, 0x4, RZ ;  /* 0x00000004b0d37819 */ /* 0x000fe200000006ff */
[----:B------:R-:W-:Y:S01]  /*5a90*/  HADD2.F32 R100, -RZ, R99.H1_H1 ;  /* 0x30000063ff647230 */ /* 0x000fe20000004100 */
[----:B------:R-:W-:Y:S01]  /*5aa0*/  SHF.L.U32 R219, R175, 0x4, RZ ;  /* 0x00000004afdb7819 */ /* 0x000fe200000006ff */
[----:B------:R-:W-:Y:S01]  /*5ab0*/  HADD2.F32 R90, -RZ, R89.H1_H1 ;  /* 0x30000059ff5a7230 */ /* 0x000fe20000004100 */
[C---:B------:R-:W-:Y:S01]  /*5ac0*/  IADD3 R204, PT, PT, R190.reuse, R211, RZ ;  /* 0x000000d3becc7210 */ /* 0x040fe20007ffe0ff */
[----:B------:R-:W-:Y:S01]  /*5ad0*/  HADD2.F32 R89, -RZ, R91.H0_H0 ;  /* 0x2000005bff597230 */ /* 0x000fe20000004100 */
[----:B------:R-:W-:Y:S01]  /*5ae0*/  IADD3 R206, PT, PT, R190, R219, RZ ;  /* 0x000000dbbece7210 */ /* 0x000fe20007ffe0ff */
[--C-:B------:R-:W-:Y:S01]  /*5af0*/  HADD2.F32 R91, -RZ, R93.reuse.H0_H0 ;  /* 0x2000005dff5b7230 */ /* 0x100fe20000004100 */
[----:B------:R-:W-:Y:S01]  /*5b00*/  SHF.L.U32 R217, R188, 0x4, RZ ;  /* 0x00000004bcd97819 */ /* 0x000fe200000006ff */
[----:B------:R-:W-:Y:S01]  /*5b10*/  HADD2.F32 R94, -RZ, R93.H1_H1 ;  /* 0x3000005dff5e7230 */ /* 0x000fe20000004100 */
[-C--:B------:R-:W-:Y:S01]  /*5b20*/  F2FP.F16.E4M3.UNPACK_B R103, R153.reuse ;  /* 0x00000099ff67723e */ /* 0x080fe200020006ff */
[----:B------:R-:W-:Y:S01]  /*5b30*/  HADD2.F32 R93, -RZ, R95.H0_H0 ;  /* 0x2000005fff5d7230 */ /* 0x000fe20000004100 */
[----:B------:R-:W-:Y:S01]  /*5b40*/  IADD3 R205, PT, PT, R217, R204, RZ ;  /* 0x000000ccd9cd7210 */ /* 0x000fe20007ffe0ff */
[----:B------:R-:W-:Y:S01]  /*5b50*/  HADD2.F32 R95, -RZ, R97.H0_H0 ;  /* 0x20000061ff5f7230 */ /* 0x000fe20000004100 */
[----:B------:R-:W-:Y:S01]  /*5b60*/  F2FP.F16.E4M3.UNPACK_B R105, R153.H1 ;  /* 0x00000099ff69723e */ /* 0x000fe200030006ff */
[C---:B--2---:R-:W-:Y:S01]  /*5b70*/  FMUL R0, R78.reuse, R4 ;  /* 0x000000044e007220 */ /* 0x044fe20000400000 */
[C---:B-1----:R-:W-:Y:S01]  /*5b80*/  FMUL R2, R78.reuse, R5 ;  /* 0x000000054e027220 */ /* 0x042fe20000400000 */
[C---:B------:R-:W-:Y:S01]  /*5b90*/  FMUL R4, R78.reuse, R8 ;  /* 0x000000084e047220 */ /* 0x040fe20000400000 */
[C---:B------:R-:W-:Y:S01]  /*5ba0*/  FMUL R5, R78.reuse, R9 ;  /* 0x000000094e057220 */ /* 0x040fe20000400000 */
[C---:B------:R-:W-:Y:S01]  /*5bb0*/  FFMA R0, R81.reuse, R82, R0 ;  /* 0x0000005251007223 */ /* 0x040fe20000000000 */
[C---:B------:R-:W-:Y:S01]  /*5bc0*/  FFMA R2, R81.reuse, R83, R2 ;  /* 0x0000005351027223 */ /* 0x040fe20000000002 */
[C---:B------:R-:W-:Y:S01]  /*5bd0*/  FMUL R8, R78.reuse, R12 ;  /* 0x0000000c4e087220 */ /* 0x040fe20000400000 */
[C---:B------:R-:W-:Y:S01]  /*5be0*/  FMUL R9, R78.reuse, R13 ;  /* 0x0000000d4e097220 */ /* 0x040fe20000400000 */
[C---:B------:R-:W-:Y:S01]  /*5bf0*/  FMUL R12, R78.reuse, R16 ;  /* 0x000000104e0c7220 */ /* 0x040fe20000400000 */
[C---:B------:R-:W-:Y:S01]  /*5c00*/  FMUL R13, R78.reuse, R17 ;  /* 0x000000114e0d7220 */ /* 0x040fe20000400000 */
[C---:B------:R-:W-:Y:S01]  /*5c10*/  FMUL R16, R78.reuse, R20 ;  /* 0x000000144e107220 */ /* 0x040fe20000400000 */
[C---:B------:R-:W-:Y:S01]  /*5c20*/  FMUL R17, R78.reuse, R21 ;  /* 0x000000154e117220 */ /* 0x040fe20000400000 */
[----:B------:R-:W-:Y:S02]  /*5c30*/  HADD2.F32 R104, -RZ, R103.H1_H1 ;  /* 0x30000067ff687230 */ /* 0x000fe40000004100 */
[C---:B------:R-:W-:Y:S01]  /*5c40*/  FMUL R20, R78.reuse, R24 ;  /* 0x000000184e147220 */ /* 0x040fe20000400000 */
[C---:B------:R-:W-:Y:S01]  /*5c50*/  FMUL R21, R78.reuse, R25 ;  /* 0x000000194e157220 */ /* 0x040fe20000400000 */
[C---:B------:R-:W-:Y:S01]  /*5c60*/  FMUL R24, R78.reuse, R28 ;  /* 0x0000001c4e187220 */ /* 0x040fe20000400000 */
[C---:B------:R-:W-:Y:S01]  /*5c70*/  FMUL R25, R78.reuse, R29 ;  /* 0x0000001d4e197220 */ /* 0x040fe20000400000 */
[C---:B------:R-:W-:Y:S01]  /*5c80*/  FMUL R28, R78.reuse, R32 ;  /* 0x000000204e1c7220 */ /* 0x040fe20000400000 */
[C---:B------:R-:W-:Y:S01]  /*5c90*/  FMUL R29, R78.reuse, R33 ;  /* 0x000000214e1d7220 */ /* 0x040fe20000400000 */
[C---:B------:R-:W-:Y:S01]  /*5ca0*/  FMUL R32, R78.reuse, R36 ;  /* 0x000000244e207220 */ /* 0x040fe20000400000 */
[----:B------:R-:W-:Y:S01]  /*5cb0*/  F2FP.F16.E4M3.UNPACK_B R107, R154 ;  /* 0x0000009aff6b723e */ /* 0x000fe200020006ff */
[C---:B------:R-:W-:Y:S01]  /*5cc0*/  FMUL R33, R78.reuse, R37 ;  /* 0x000000254e217220 */ /* 0x040fe20000400000 */
[C---:B------:R-:W-:Y:S01]  /*5cd0*/  FMUL R36, R78.reuse, R40 ;  /* 0x000000284e247220 */ /* 0x040fe20000400000 */
[----:B------:R-:W-:Y:S01]  /*5ce0*/  F2FP.F16.E4M3.UNPACK_B R109, R154.H1 ;  /* 0x0000009aff6d723e */ /* 0x000fe200030006ff */
[C---:B------:R-:W-:Y:S01]  /*5cf0*/  FMUL R37, R78.reuse, R41 ;  /* 0x000000294e257220 */ /* 0x040fe20000400000 */
[----:B------:R-:W-:Y:S02]  /*5d00*/  HADD2.F32 R108, -RZ, R107.H1_H1 ;  /* 0x3000006bff6c7230 */ /* 0x000fe40000004100 */
        /* <DEDUP_REMOVED lines=26> */
[C---:B------:R-:W-:Y:S01]  /*5eb0*/  FFMA R3, R81.reuse, R84, R3 ;  /* 0x0000005451037223 */ /* 0x040fe20000000003 */
[C---:B------:R-:W-:Y:S01]  /*5ec0*/  FFMA R7, R81.reuse, R86, R7 ;  /* 0x0000005651077223 */ /* 0x040fe20000000007 */
[----:B------:R-:W-:Y:S01]  /*5ed0*/  F2FP.F16.E4M3.UNPACK_B R127, R159 ;  /* 0x0000009fff7f723e */ /* 0x000fe200020006ff */
[C---:B------:R-:W-:Y:S01]  /*5ee0*/  FFMA R4, R81.reuse, R85, R4 ;  /* 0x0000005551047223 */ /* 0x040fe20000000004 */
[C---:B------:R-:W-:Y:S01]  /*5ef0*/  FFMA R5, R81.reuse, R88, R5 ;  /* 0x0000005851057223 */ /* 0x040fe20000000005 */
[----:B------:R-:W-:Y:S01]  /*5f00*/  F2FP.F16.E4M3.UNPACK_B R129, R159.H1 ;  /* 0x0000009fff81723e */ /* 0x000fe200030006ff */
[----:B------:R-:W-:Y:S01]  /*5f10*/  FFMA R6, R81, R87, R6 ;  /* 0x0000005751067223 */ /* 0x000fe20000000006 */
[----:B------:R-:W-:Y:S01]  /*5f20*/  F2FP.SATFINITE.E4M3.F32.PACK_AB_MERGE_C R185, R7, R3, RZ ;  /* 0x0000000307b9723e */ /* 0x000fe200048070ff */
[----:B------:R-:W-:Y:S02]  /*5f30*/  HADD2.F32 R124, -RZ, R123.H1_H1 ;  /* 0x3000007bff7c7230 */ /* 0x000fe40000004100 */
[----:B------:R-:W-:Y:S01]  /*5f40*/  FMUL R11, R78, R11 ;  /* 0x0000000b4e0b7220 */ /* 0x000fe20000400000 */
[----:B------:R-:W-:Y:S01]  /*5f50*/  HADD2.F32 R128, -RZ, R127.H1_H1 ;  /* 0x3000007fff807230 */ /* 0x000fe20000004100 */
[----:B------:R-:W-:Y:S01]  /*5f60*/  F2FP.SATFINITE.E4M3.F32.PACK_AB_MERGE_C R184, R2, R0, R185 ;  /* 0x0000000002b8723e */ /* 0x000fe200048070b9 */
[C---:B------:R-:W-:Y:S01]  /*5f70*/  FMUL R10, R78.reuse, R14 ;  /* 0x0000000e4e0a7220 */ /* 0x040fe20000400000 */
[C---:B------:R-:W-:Y:S01]  /*5f80*/  FFMA R11, R81.reuse, R90, R11 ;  /* 0x0000005a510b7223 */ /* 0x040fe2000000000b */
[C---:B------:R-:W-:Y:S01]  /*5f90*/  FFMA R8, R81.reuse, R89, R8 ;  /* 0x0000005951087223 */ /* 0x040fe20000000008 */
[----:B------:R-:W-:Y:S01]  /*5fa0*/  FFMA R9, R81, R92, R9 ;  /* 0x0000005c51097223 */ /* 0x000fe20000000009 */
[----:B------:R-:W-:Y:S01]  /*5fb0*/  F2FP.F16.E4M3.UNPACK_B R131, R160 ;  /* 0x000000a0ff83723e */ /* 0x000fe200020006ff */
[----:B------:R-:W-:Y:S01]  /*5fc0*/  HADD2.F32 R98, -RZ, R97.H1_H1 ;  /* 0x30000061ff627230 */ /* 0x000fe20000004100 */
[----:B------:R-:W-:Y:S01]  /*5fd0*/  F2FP.SATFINITE.E4M3.F32.PACK_AB_MERGE_C R186, R11, R6, RZ ;  /* 0x000000060bba723e */ /* 0x000fe200048070ff */
[----:B------:R-:W-:Y:S01]  /*5fe0*/  FFMA R10, R81, R91, R10 ;  /* 0x0000005b510a7223 */ /* 0x000fe2000000000a */
[----:B------:R-:W-:Y:S02]  /*5ff0*/  HADD2.F32 R97, -RZ, R99.H0_H0 ;  /* 0x20000063ff617230 */ /* 0x000fe40000004100 */
[C---:B------:R-:W-:Y:S01]  /*6000*/  FMUL R15, R78.reuse, R15 ;  /* 0x0000000f4e0f7220 */ /* 0x040fe20000400000 */
[----:B------:R-:W-:Y:S01]  /*6010*/  F2FP.SATFINITE.E4M3.F32.PACK_AB_MERGE_C R185, R5, R4, R186 ;  /* 0x0000000405b9723e */ /* 0x000fe200048070ba */
[----:B------:R-:W-:Y:S02]  /*6020*/  HADD2.F32 R132, -RZ, R131.H1_H1 ;  /* 0x30000083ff847230 */ /* 0x000fe40000004100 */
[C---:B------:R-:W-:Y:S01]  /*6030*/  FMUL R14, R78.reuse, R18 ;  /* 0x000000124e0e7220 */ /* 0x040fe20000400000 */
[C---:B------:R-:W-:Y:S01]  /*6040*/  FFMA R15, R81.reuse, R94, R15 ;  /* 0x0000005e510f7223 */ /* 0x040fe2000000000f */
[C---:B------:R-:W-:Y:S01]  /*6050*/  FFMA R12, R81.reuse, R93, R12 ;  /* 0x0000005d510c7223 */ /* 0x040fe2000000000c */
[----:B------:R-:W-:Y:S01]  /*6060*/  FFMA R13, R81, R96, R13 ;  /* 0x00000060510d7223 */ /* 0x000fe2000000000d */
[----:B------:R-:W-:Y:S01]  /*6070*/  F2FP.F16.E4M3.UNPACK_B R133, R160.H1 ;  /* 0x000000a0ff85723e */ /* 0x000fe200030006ff */
[--C-:B------:R-:W-:Y:S01]  /*6080*/  HADD2.F32 R99, -RZ, R101.reuse.H0_H0 ;  /* 0x20000065ff637230 */ /* 0x100fe20000004100 */
[----:B------:R-:W-:Y:S01]  /*6090*/  F2FP.SATFINITE.E4M3.F32.PACK_AB_MERGE_C R186, R15, R10, RZ ;  /* 0x0000000a0fba723e */ /* 0x000fe200048070ff */
[----:B------:R-:W-:Y:S01]  /*60a0*/  FFMA R14, R81, R95, R14 ;  /* 0x0000005f510e7223 */ /* 0x000fe2000000000e */
[C---:B------:R-:W-:Y:S01]  /*60b0*/  FMUL R19, R78.reuse, R19 ;  /* 0x000000134e137220 */ /* 0x040fe20000400000 */
[----:B------:R-:W-:Y:S01]  /*60c0*/  HADD2.F32 R102, -RZ, R101.H1_H1 ;  /* 0x30000065ff667230 */ /* 0x000fe20000004100 */
[----:B------:R-:W-:Y:S01]  /*60d0*/  F2FP.SATFINITE.E4M3.F32.PACK_AB_MERGE_C R186, R9, R8, R186 ;  /* 0x0000000809ba723e */ /* 0x000fe200048070ba */
[----:B------:R-:W-:Y:S02]  /*60e0*/  HADD2.F32 R101, -RZ, R103.H0_H0 ;  /* 0x20000067ff657230 */ /* 0x000fe40000004100 */
[C---:B------:R-:W-:Y:S01]  /*60f0*/  FFMA R19, R81.reuse, R98, R19 ;  /* 0x0000006251137223 */ /* 0x040fe20000000013 */
[C---:B------:R-:W-:Y:S01]  /*6100*/  FFMA R16, R81.reuse, R97, R16 ;  /* 0x0000006151107223 */ /* 0x040fe20000000010 */
[----:B------:R-:W-:Y:S01]  /*6110*/  FFMA R17, R81, R100, R17 ;  /* 0x0000006451117223 */ /* 0x000fe20000000011 */
[C---:B------:R-:W-:Y:S01]  /*6120*/  FMUL R18, R78.reuse, R22 ;  /* 0x000000164e127220 */ /* 0x040fe20000400000 */
[----:B------:R-:W-:Y:S01]  /*6130*/  F2FP.F16.E4M3.UNPACK_B R135, R161 ;  /* 0x000000a1ff87723e */ /* 0x000fe200020006ff */
        /* <DEDUP_REMOVED lines=10> */
[----:B------:R1:W-:Y:S01]  /*61e0*/  STS.128 [R172+UR49+0x4200], R184 ;  /* 0x004200b8ac007988 */ /* 0x0003e20008000c31 */
[----:B------:R-:W-:Y:S01]  /*61f0*/  HADD2.F32 R136, -RZ, R135.H1_H1 ;  /* 0x30000087ff887230 */ /* 0x000fe20000004100 */
[----:B------:R-:W-:Y:S01]  /*6200*/  F2FP.SATFINITE.E4M3.F32.PACK_AB_MERGE_C R196, R23, R18, RZ ;  /* 0x0000001217c4723e */ /* 0x000fe200048070ff */
[C---:B------:R-:W-:Y:S01]  /*6210*/  FMUL R22, R78.reuse, R26 ;  /* 0x0000001a4e167220 */ /* 0x040fe20000400000 */
[C---:B------:R-:W-:Y:S01]  /*6220*/  FMUL R27, R78.reuse, R27 ;  /* 0x0000001b4e1b7220 */ /* 0x040fe20000400000 */
[--C-:B------:R-:W-:Y:S01]  /*6230*/  HADD2.F32 R107, -RZ, R109.reuse.H0_H0 ;  /* 0x2000006dff6b7230 */ /* 0x100fe20000004100 */
[----:B------:R-:W-:Y:S01]  /*6240*/  F2FP.SATFINITE.E4M3.F32.PACK_AB_MERGE_C R196, R17, R16, R196 ;  /* 0x0000001011c4723e */ /* 0x000fe200048070c4 */
[C---:B------:R-:W-:Y:S01]  /*6250*/  FFMA R22, R81.reuse, R103, R22 ;  /* 0x0000006751167223 */ /* 0x040fe20000000016 */
[C---:B------:R-:W-:Y:S01]  /*6260*/  FFMA R27, R81.reuse, R106, R27 ;  /* 0x0000006a511b7223 */ /* 0x040fe2000000001b */
[C---:B------:R-:W-:Y:S01]  /*6270*/  FFMA R24, R81.reuse, R105, R24 ;  /* 0x0000006951187223 */ /* 0x040fe20000000018 */
[----:B------:R-:W-:Y:S01]  /*6280*/  F2FP.F16.E4M3.UNPACK_B R137, R161.H1 ;  /* 0x000000a1ff89723e */ /* 0x000fe200030006ff */
[----:B------:R-:W-:Y:S02]  /*6290*/  HADD2.F32 R110, -RZ, R109.H1_H1 ;  /* 0x3000006dff6e7230 */ /* 0x000fe40000004100 */
[----:B------:R-:W-:Y:S01]  /*62a0*/  FFMA R25, R81, R108, R25 ;  /* 0x0000006c51197223 */ /* 0x000fe20000000019 */
[----:B------:R-:W-:Y:S01]  /*62b0*/  F2FP.SATFINITE.E4M3.F32.PACK_AB_MERGE_C R197, R27, R22, RZ ;  /* 0x000000161bc5723e */ /* 0x000fe200048070ff */
[----:B------:R-:W-:Y:S02]  /*62c0*/  HADD2.F32 R109, -RZ, R111.H0_H0 ;  /* 0x2000006fff6d7230 */ /* 0x000fe40000004100 */
[C---:B------:R-:W-:Y:S01]  /*62d0*/  FMUL R26, R78.reuse, R30 ;  /* 0x0000001e4e1a7220 */ /* 0x040fe20000400000 */
[C---:B------:R-:W-:Y:S01]  /*62e0*/  FMUL R31, R78.reuse, R31 ;  /* 0x0000001f4e1f7220 */ /* 0x040fe20000400000 */
[--C-:B------:R-:W-:Y:S01]  /*62f0*/  HADD2.F32 R111, -RZ, R113.reuse.H0_H0 ;  /* 0x20000071ff6f7230 */ /* 0x100fe20000004100 */
[----:B------:R-:W-:Y:S01]  /*6300*/  F2FP.SATFINITE.E4M3.F32.PACK_AB_MERGE_C R197, R21, R20, R197 ;  /* 0x0000001415c5723e */ /* 0x000fe200048070c5 */
[C---:B------:R-:W-:Y:S01]  /*6310*/  FFMA R26, R81.reuse, R107, R26 ;  /* 0x0000006b511a7223 */ /* 0x040fe2000000001a */
[C---:B------:R-:W-:Y:S01]  /*6320*/  FFMA R31, R81.reuse, R110, R31 ;  /* 0x0000006e511f7223 */ /* 0x040fe2000000001f */
[C---:B------:R-:W-:Y:S01]  /*6330*/  FFMA R28, R81.reuse, R109, R28 ;  /* 0x0000006d511c7223 */ /* 0x040fe2000000001c */
[----:B------:R-:W-:Y:S01]  /*6340*/  F2FP.F16.E4M3.UNPACK_B R139, R162 ;  /* 0x000000a2ff8b723e */ /* 0x000fe200020006ff */
[----:B------:R-:W-:Y:S02]  /*6350*/  HADD2.F32 R114, -RZ, R113.H1_H1 ;  /* 0x30000071ff727230 */ /* 0x000fe40000004100 */
[----:B------:R-:W-:Y:S01]  /*6360*/  FFMA R29, R81, R112, R29 ;  /* 0x00000070511d7223 */ /* 0x000fe2000000001d */
[----:B------:R-:W-:Y:S01]  /*6370*/  F2FP.SATFINITE.E4M3.F32.PACK_AB_MERGE_C R198, R31, R26, RZ ;  /* 0x0000001a1fc6723e */ /* 0x000fe200048070ff */
[----:B------:R-:W-:Y:S02]  /*6380*/  HADD2.F32 R113, -RZ, R115.H0_H0 ;  /* 0x20000073ff717230 */ /* 0x000fe40000004100 */
[C---:B------:R-:W-:Y:S01]  /*6390*/  FMUL R30, R78.reuse, R34 ;  /* 0x000000224e1e7220 */ /* 0x040fe20000400000 */
[----:B------:R-:W-:Y:S01]  /*63a0*/  HADD2.F32 R140, -RZ, R139.H1_H1 ;  /* 0x3000008bff8c7230 */ /* 0x000fe20000004100 */
[----:B------:R-:W-:Y:S01]  /*63b0*/  F2FP.SATFINITE.E4M3.F32.PACK_AB_MERGE_C R198, R25, R24, R198 ;  /* 0x0000001819c6723e */ /* 0x000fe200048070c6 */
[C---:B------:R-:W-:Y:S01]  /*63c0*/  FMUL R35, R78.reuse, R35 ;  /* 0x000000234e237220 */ /* 0x040fe20000400000 */
[--C-:B------:R-:W-:Y:S02]  /*63d0*/  HADD2.F32 R115, -RZ, R117.reuse.H0_H0 ;  /* 0x20000075ff737230 */ /* 0x100fe40000004100 */
[C---:B------:R-:W-:Y:S01]  /*63e0*/  FFMA R30, R81.reuse, R111, R30 ;  /* 0x0000006f511e7223 */ /* 0x040fe2000000001e */
[----:B------:R-:W-:Y:S02]  /*63f0*/  HADD2.F32 R118, -RZ, R117.H1_H1 ;  /* 0x30000075ff767230 */ /* 0x000fe40000004100 */
[C---:B------:R-:W-:Y:S01]  /*6400*/  FFMA R35, R81.reuse, R114, R35 ;  /* 0x0000007251237223 */ /* 0x040fe20000000023 */
[C---:B------:R-:W-:Y:S01]  /*6410*/  FFMA R32, R81.reuse, R113, R32 ;  /* 0x0000007151207223 */ /* 0x040fe20000000020 */
[----:B------:R-:W-:Y:S01]  /*6420*/  F2FP.F16.E4M3.UNPACK_B R141, R162.H1 ;  /* 0x000000a2ff8d723e */ /* 0x000fe200030006ff */
[----:B------:R-:W-:Y:S01]  /*6430*/  FFMA R33, R81, R116, R33 ;  /* 0x0000007451217223 */ /* 0x000fe20000000021 */
[----:B------:R-:W-:Y:S01]  /*6440*/  HADD2.F32 R117, -RZ, R119.H0_H0 ;  /* 0x20000077ff757230 */ /* 0x000fe20000004100 */
        /* <DEDUP_REMOVED lines=9> */
[----:B------:R1:W-:Y:S01]  /*64e0*/  STS.128 [R204+0x4010], R196 ;  /* 0x004010c4cc007388 */ /* 0x0003e20000000c00 */
[----:B------:R-:W-:Y:S01]  /*64f0*/  FFMA R37, R81, R120, R37 ;  /* 0x0000007851257223 */ /* 0x000fe20000000025 */
[----:B------:R-:W-:Y:S01]  /*6500*/  F2FP.SATFINITE.E4M3.F32.PACK_AB_MERGE_C R200, R39, R34, RZ ;  /* 0x0000002227c8723e */ /* 0x000fe200048070ff */
[----:B------:R-:W-:Y:S02]  /*6510*/  HADD2.F32 R122, -RZ, R121.H1_H1 ;  /* 0x30000079ff7a7230 */ /* 0x000fe40000004100 */
[C---:B------:R-:W-:Y:S01]  /*6520*/  FMUL R38, R78.reuse, R42 ;  /* 0x0000002a4e267220 */ /* 0x040fe20000400000 */
[----:B------:R-:W-:Y:S01]  /*6530*/  HADD2.F32 R121, -RZ, R123.H0_H0 ;  /* 0x2000007bff797230 */ /* 0x000fe20000004100 */
[----:B------:R-:W-:Y:S01]  /*6540*/  F2FP.SATFINITE.E4M3.F32.PACK_AB_MERGE_C R200, R33, R32, R200 ;  /* 0x0000002021c8723e */ /* 0x000fe200048070c8 */
[----:B------:R-:W-:Y:S02]  /*6550*/  HADD2.F32 R144, -RZ, R143.H1_H1 ;  /* 0x3000008fff907230 */ /* 0x000fe40000004100 */
[C---:B------:R-:W-:Y:S01]  /*6560*/  FFMA R38, R81.reuse, R119, R38 ;  /* 0x0000007751267223 */ /* 0x040fe20000000026 */
[C---:B------:R-:W-:Y:S01]  /*6570*/  FMUL R43, R78.reuse, R43 ;  /* 0x0000002b4e2b7220 */ /* 0x040fe20000400000 */
[--C-:B------:R-:W-:Y:S02]  /*6580*/  HADD2.F32 R123, -RZ, R125.reuse.H0_H0 ;  /* 0x2000007dff7b7230 */ /* 0x100fe40000004100 */
[C---:B------:R-:W-:Y:S01]  /*6590*/  FMUL R42, R78.reuse, R46 ;  /* 0x0000002e4e2a7220 */ /* 0x040fe20000400000 */
[----:B------:R-:W-:Y:S02]  /*65a0*/  HADD2.F32 R126, -RZ, R125.H1_H1 ;  /* 0x3000007dff7e7230 */ /* 0x000fe40000004100 */
[C---:B------:R-:W-:Y:S01]  /*65b0*/  FFMA R43, R81.reuse, R122, R43 ;  /* 0x0000007a512b7223 */ /* 0x040fe2000000002b */
[----:B------:R-:W-:Y:S01]  /*65c0*/  F2FP.F16.E4M3.UNPACK_B R145, R163.H1 ;  /* 0x000000a3ff91723e */ /* 0x000fe200030006ff */
[C---:B------:R-:W-:Y:S01]  /*65d0*/  FFMA R40, R81.reuse, R121, R40 ;  /* 0x0000007951287223 */ /* 0x040fe20000000028 */
[----:B------:R-:W-:Y:S01]  /*65e0*/  FFMA R41, R81, R124, R41 ;  /* 0x0000007c51297223 */ /* 0x000fe20000000029 */
[----:B------:R-:W-:Y:S01]  /*65f0*/  ISETP.NE.AND P0, PT, R193, RZ, PT ;  /* 0x000000ffc100720c */ /* 0x000fe20003f05270 */
[----:B------:R-:W-:Y:S01]  /*6600*/  HADD2.F32 R125, -RZ, R127.H0_H0 ;  /* 0x2000007fff7d7230 */ /* 0x000fe20000004100 */
[----:B------:R-:W-:Y:S01]  /*6610*/  F2FP.SATFINITE.E4M3.F32.PACK_AB_MERGE_C R201, R43, R38, RZ ;  /* 0x000000262bc9723e */ /* 0x000fe200048070ff */
[----:B------:R-:W-:Y:S01]  /*6620*/  FFMA R42, R81, R123, R42 ;  /* 0x0000007b512a7223 */ /* 0x000fe2000000002a */
[C---:B------:R-:W-:Y:S01]  /*6630*/  FMUL R47, R78.reuse, R47 ;  /* 0x0000002f4e2f7220 */ /* 0x040fe20000400000 */
[--C-:B------:R-:W-:Y:S01]  /*6640*/  HADD2.F32 R127, -RZ, R129.reuse.H0_H0 ;  /* 0x20000081ff7f7230 */ /* 0x100fe20000004100 */
[----:B------:R-:W-:Y:S01]  /*6650*/  F2FP.SATFINITE.E4M3.F32.PACK_AB_MERGE_C R201, R37, R36, R201 ;  /* 0x0000002425c9723e */ /* 0x000fe200048070c9 */
[----:B------:R-:W-:Y:S02]  /*6660*/  HADD2.F32 R130, -RZ, R129.H1_H1 ;  /* 0x30000081ff827230 */ /* 0x000fe40000004100 */
[C---:B------:R-:W-:Y:S01]  /*6670*/  FFMA R47, R81.reuse, R126, R47 ;  /* 0x0000007e512f7223 */ /* 0x040fe2000000002f */
[C---:B------:R-:W-:Y:S01]  /*6680*/  FFMA R44, R81.reuse, R125, R44 ;  /* 0x0000007d512c7223 */ /* 0x040fe2000000002c */
[C---:B------:R-:W-:Y:S01]  /*6690*/  FFMA R45, R81.reuse, R128, R45 ;  /* 0x00000080512d7223 */ /* 0x040fe2000000002d */
[----:B------:R-:W-:Y:S02]  /*66a0*/  HADD2.F32 R129, -RZ, R131.H0_H0 ;  /* 0x20000083ff817230 */ /* 0x000fe40000004100 */
[C---:B------:R-:W-:Y:S01]  /*66b0*/  FMUL R46, R78.reuse, R50 ;  /* 0x000000324e2e7220 */ /* 0x040fe20000400000 */
[C---:B------:R-:W-:Y:S01]  /*66c0*/  FMUL R51, R78.reuse, R51 ;  /* 0x000000334e337220 */ /* 0x040fe20000400000 */
[--C-:B------:R-:W-:Y:S02]  /*66d0*/  HADD2.F32 R131, -RZ, R133.reuse.H0_H0 ;  /* 0x20000085ff837230 */ /* 0x100fe40000004100 */
[C---:B------:R-:W-:Y:S01]  /*66e0*/  FMUL R50, R78.reuse, R54 ;  /* 0x000000364e327220 */ /* 0x040fe20000400000 */
[C---:B------:R-:W-:Y:S01]  /*66f0*/  FFMA R46, R81.reuse, R127, R46 ;  /* 0x0000007f512e7223 */ /* 0x040fe2000000002e */
[----:B------:R-:W-:Y:S02]  /*6700*/  HADD2.F32 R134, -RZ, R133.H1_H1 ;  /* 0x30000085ff867230 */ /* 0x000fe40000004100 */
[C---:B------:R-:W-:Y:S01]  /*6710*/  FFMA R51, R81.reuse, R130, R51 ;  /* 0x0000008251337223 */ /* 0x040fe20000000033 */
[----:B------:R-:W-:Y:S02]  /*6720*/  HADD2.F32 R133, -RZ, R135.H0_H0 ;  /* 0x20000087ff857230 */ /* 0x000fe40000004100 */
[C---:B------:R-:W-:Y:S01]  /*6730*/  FMUL R55, R78.reuse, R55 ;  /* 0x000000374e377220 */ /* 0x040fe20000400000 */
[C---:B------:R-:W-:Y:S01]  /*6740*/  FFMA R48, R81.reuse, R129, R48 ;  /* 0x0000008151307223 */ /* 0x040fe20000000030 */
[C---:B------:R-:W-:Y:S01]  /*6750*/  FFMA R49, R81.reuse, R132, R49 ;  /* 0x0000008451317223 */ /* 0x040fe20000000031 */
[--C-:B------:R-:W-:Y:S02]  /*6760*/  HADD2.F32 R135, -RZ, R137.reuse.H0_H0 ;  /* 0x20000089ff877230 */ /* 0x100fe40000004100 */
[C---:B------:R-:W-:Y:S01]  /*6770*/  FFMA R50, R81.reuse, R131, R50 ;  /* 0x0000008351327223 */ /* 0x040fe20000000032 */
[----:B------:R-:W-:Y:S02]  /*6780*/  HADD2.F32 R138, -RZ, R137.H1_H1 ;  /* 0x30000089ff8a7230 */ /* 0x000fe40000004100 */
[C---:B------:R-:W-:Y:S01]  /*6790*/  FMUL R54, R78.reuse, R58 ;  /* 0x0000003a4e367220 */ /* 0x040fe20000400000 */
[----:B------:R-:W-:Y:S02]  /*67a0*/  HADD2.F32 R137, -RZ, R139.H0_H0 ;  /* 0x2000008bff897230 */ /* 0x000fe40000004100 */
[C---:B------:R-:W-:Y:S01]  /*67b0*/  FFMA R55, R81.reuse, R134, R55 ;  /* 0x0000008651377223 */ /* 0x040fe20000000037 */
        /* <DEDUP_REMOVED lines=16> */
[----:B------:R-:W-:Y:S01]  /*68c0*/  FFMA R63, R81, R142, R63 ;  /* 0x0000008e513f7223 */ /* 0x000fe2000000003f */
[----:B------:R-:W-:Y:S01]  /*68d0*/  FMUL R67, R78, R67 ;  /* 0x000000434e437220 */ /* 0x000fe20000400000 */
[----:B------:R-:W-:Y:S01]  /*68e0*/  F2FP.SATFINITE.E4M3.F32.PACK_AB_MERGE_C R202, R47, R42, RZ ;  /* 0x0000002a2fca723e */ /* 0x000fe200048070ff */
[----:B------:R-:W-:Y:S01]  /*68f0*/  FFMA R60, R81, R141, R60 ;  /* 0x0000008d513c7223 */ /* 0x000fe2000000003c */
[----:B------:R-:W-:Y:S01]  /*6900*/  F2FP.SATFINITE.E4M3.F32.PACK_AB_MERGE_C R203, R51, R46, RZ ;  /* 0x0000002e33cb723e */ /* 0x000fe200048070ff */
[C---:B------:R-:W-:Y:S01]  /*6910*/  FFMA R61, R81.reuse, R144, R61 ;  /* 0x00000090513d7223 */ /* 0x040fe2000000003d */
[C---:B------:R-:W-:Y:S01]  /*6920*/  FFMA R62, R81.reuse, R143, R62 ;  /* 0x0000008f513e7223 */ /* 0x040fe2000000003e */
[----:B------:R-:W-:Y:S01]  /*6930*/  FFMA R67, R81, R146, R67 ;  /* 0x0000009251437223 */ /* 0x000fe20000000043 */
[----:B------:R-:W-:Y:S02]  /*6940*/  F2FP.SATFINITE.E4M3.F32.PACK_AB_MERGE_C R202, R41, R40, R202 ;  /* 0x0000002829ca723e */ /* 0x000fe400048070ca */
[----:B------:R-:W-:Y:S02]  /*6950*/  F2FP.SATFINITE.E4M3.F32.PACK_AB_MERGE_C R203, R45, R44, R203 ;  /* 0x0000002c2dcb723e */ /* 0x000fe400048070cb */
[----:B------:R-:W-:Y:S02]  /*6960*/  F2FP.SATFINITE.E4M3.F32.PACK_AB_MERGE_C R212, R55, R50, RZ ;  /* 0x0000003237d4723e */ /* 0x000fe400048070ff */
[----:B------:R-:W-:Y:S01]  /*6970*/  F2FP.SATFINITE.E4M3.F32.PACK_AB_MERGE_C R213, R59, R54, RZ ;  /* 0x000000363bd5723e */ /* 0x000fe200048070ff */
[----:B------:R1:W-:Y:S01]  /*6980*/  STS.128 [R206+0x4020], R200 ;  /* 0x004020c8ce007388 */ /* 0x0003e20000000c00 */
[----:B------:R-:W-:Y:S02]  /*6990*/  F2FP.SATFINITE.E4M3.F32.PACK_AB_MERGE_C R214, R63, R58, RZ ;  /* 0x0000003a3fd6723e */ /* 0x000fe400048070ff */
[----:B------:R-:W-:Y:S02]  /*69a0*/  F2FP.SATFINITE.E4M3.F32.PACK_AB_MERGE_C R215, R67, R62, RZ ;  /* 0x0000003e43d7723e */ /* 0x000fe400048070ff */
[----:B------:R-:W-:Y:S02]  /*69b0*/  F2FP.SATFINITE.E4M3.F32.PACK_AB_MERGE_C R212, R49, R48, R212 ;  /* 0x0000003031d4723e */ /* 0x000fe400048070d4 */
[----:B------:R-:W-:Y:S02]  /*69c0*/  F2FP.SATFINITE.E4M3.F32.PACK_AB_MERGE_C R213, R53, R52, R213 ;  /* 0x0000003435d5723e */ /* 0x000fe400048070d5 */
[----:B------:R-:W-:Y:S02]  /*69d0*/  F2FP.SATFINITE.E4M3.F32.PACK_AB_MERGE_C R214, R57, R56, R214 ;  /* 0x0000003839d6723e */ /* 0x000fe400048070d6 */
[----:B------:R-:W-:Y:S02]  /*69e0*/  F2FP.SATFINITE.E4M3.F32.PACK_AB_MERGE_C R215, R61, R60, R215 ;  /* 0x0000003c3dd7723e */ /* 0x000fe400048070d7 */
[----:B------:R-:W-:Y:S02]  /*69f0*/  LEA R210, R181, UR49, 0x3 ;  /* 0x00000031b5d27c11 */ /* 0x000fe4000f8e18ff */
[----:B------:R-:W-:Y:S01]  /*6a00*/  @P6 SHF.L.U32 R221, R180, 0x1f, RZ ;  /* 0x0000001fb4dd6819 */ /* 0x000fe200000006ff */
[----:B------:R1:W-:Y:S01]  /*6a10*/  STS.128 [R205+0x4010], R212 ;  /* 0x004010d4cd007388 */ /* 0x0003e20000000c00 */
[----:B------:R-:W-:Y:S01]  /*6a20*/  @!PT LDS RZ, [RZ] ;  /* 0x00000000fffff984 */ /* 0x000fe20000000800 */
[----:B------:R-:W-:Y:S01]  /*6a30*/  @!PT LDS RZ, [RZ] ;  /* 0x00000000fffff984 */ /* 0x000fe20000000800 */
[----:B------:R-:W-:Y:S01]  /*6a40*/  @!PT LDS RZ, [RZ] ;  /* 0x00000000fffff984 */ /* 0x000fe20000000800 */
[----:B------:R-:W-:Y:S01]  /*6a50*/  @!PT LDS RZ, [RZ] ;  /* 0x00000000fffff984 */ /* 0x000fe20000000800 */
[----:B------:R2:W-:Y:S07]  /*6a60*/  MEMBAR.ALL.CTA ;  /* 0x0000000000007992 */ /* 0x0005ee0000008000 */
[----:B--2---:R-:W2:Y:S02]  /*6a70*/  FENCE.VIEW.ASYNC.S ;  /* 0x00000000000073c6 */ /* 0x004ea40000000000 */
[----:B--2---:R-:W-:Y:S06]  /*6a80*/  BAR.SYNC.DEFER_BLOCKING 0x1, 0x80 ;  /* 0x0042000000007b1d */ /* 0x004fec0000010000 */
[----:B------:R-:W-:Y:S05]  /*6a90*/  @P0 BRA `(.L_x_98) ;  /* 0x0000000000280947 */ /* 0x000fea0003800000 */
[----:B------:R-:W-:Y:S02]  /*6aa0*/  UIADD3 UR4, UPT, UPT, UR49, 0x4200, URZ ;  /* 0x0000420031047890 */ /* 0x000fe4000fffe0ff */
[----:B------:R-:W-:Y:S01]  /*6ab0*/  UIADD3 UR6, UP0, UPT, UR52, 0x680, URZ ;  /* 0x0000068034067890 */ /* 0x000fe2000ff1e0ff */
[----:B------:R-:W-:Y:S03]  /*6ac0*/  UMOV UR43, UR36 ;  /* 0x00000024002b7c82 */ /* 0x000fe60008000000 */
[----:B------:R-:W-:Y:S01]  /*6ad0*/  MOV R192, UR4 ;  /* 0x0000000400c07c02 */ /* 0x000fe20008000f00 */
[----:B------:R-:W-:Y:S03]  /*6ae0*/  UIADD3.X UR7, UPT, UPT, URZ, UR53, URZ, UP0, !UPT ;  /* 0x00000035ff077290 */ /* 0x000fe600087fe4ff */
[----:B------:R-:W-:Y:S11]  /*6af0*/  R2UR UR40, R192 ;  /* 0x00000000c02872ca */ /* 0x000ff600000e0000 */
[----:B------:R-:W-:Y:S02]  /*6b00*/  @!UPT UIADD3 URZ, UPT, UPT, URZ, URZ, URZ ;  /* 0x000000fffffff290 */ /* 0x000fe4000fffe0ff */
[----:B------:R2:W-:Y:S01]  /*6b10*/  UTMASTG.3D [UR40], [UR6] ;  /* 0x00000028060073b5 */ /* 0x0005e20008010000 */
[----:B------:R0:W-:Y:S01]  /*6b20*/  UTMACMDFLUSH ;  /* 0x00000000000079b7 */ /* 0x0001e20000000000 */
[----:B--2---:R-:W-:Y:S04]  /*6b30*/  DEPBAR.LE SB0, 0x1 ;  /* 0x000080400000791a */ /* 0x004fe80000000000 */
.L_x_98:
[----:B------:R-:W-:Y:S05]  /*6b40*/  BSYNC.RECONVERGENT B0 ;  /* 0x0000000000007941 */ /* 0x000fea0003800200 */
.L_x_97:
[----:B------:R-:W-:Y:S06]  /*6b50*/  BAR.SYNC.DEFER_BLOCKING 0x1, 0x80 ;  /* 0x0042000000007b1d */ /* 0x000fec0000010000 */
[----:B------:R-:W2:Y:S01]  /*6b60*/  @P6 SYNCS.PHASECHK.TRANS64.TRYWAIT P0, [R210+URZ+0x60], R221 ;  /* 0x000060ddd20065a7 */ /* 0x000ea200080011ff */
[----:B------:R-:W-:Y:S01]  /*6b70*/  BSSY B1, `(.L_x_99) ;  /* 0x0000023000017945 */ /* 0x000fe20003800000 */
[----:B--2---:R-:W-:Y:S03]  /*6b80*/  @P6 SEL R208, RZ, 0x1, !P0 ;  /* 0x00000001ffd06807 */ /* 0x004fe60004000000 */
[----:B------:R-:W-:Y:S05]  /*6b90*/  @!P6 BRA `(.L_x_100) ;  /* 0x000000000080e947 */ /* 0x000fea0003800000 */
[----:B------:R-:W-:Y:S01]  /*6ba0*/  ISETP.NE.AND P1, PT, R209, RZ, PT ;  /* 0x000000ffd100720c */ /* 0x000fe20003f25270 */
[----:B------:R-:W-:Y:S01]  /*6bb0*/  BSSY B0, `(.L_x_101) ;  /* 0x000000a000007945 */ /* 0x000fe20003800000 */
[----:B------:R-:W-:Y:S11]  /*6bc0*/  ISETP.NE.AND P0, PT, R208, RZ, PT ;  /* 0x000000ffd000720c */ /* 0x000ff60003f05270 */
[----:B------:R-:W-:Y:S04]  /*6bd0*/  @P1 IMAD R0, R181, 0x2000, R190 ;  /* 0x00002000b5001824 */ /* 0x000fe800078e02be */
[C---:B------:R-:W-:Y:S01]  /*6be0*/  @P1 IMAD.IADD R2, R0.reuse, 0x1, R211 ;  /* 0x0000000100021824 */ /* 0x040fe200078e02d3 */
[----:B------:R-:W-:Y:S03]  /*6bf0*/  @P1 IADD3 R219, PT, PT, R0, R219, RZ ;  /* 0x000000db00db1210 */ /* 0x000fe60007ffe0ff */
[----:B------:R-:W-:Y:S01]  /*6c00*/  @P1 IMAD.IADD R217, R217, 0x1, R2 ;  /* 0x00000001d9d91824 */ /* 0x000fe200078e0202 */
[----:B------:R-:W-:Y:S06]  /*6c10*/  @P0 BRA `(.L_x_102) ;  /* 0x00000000000c0947 */ /* 0x000fec0003800000 */
[----:B------:R-:W-:Y:S04]  /*6c20*/  SHF.L.U32 R3, R180, 0x1f, RZ ;  /* 0x0000001fb4037819 */ /* 0x000fe800000006ff */
[----:B------:R-:W2:Y:S02]  /*6c30*/  SYNCS.PHASECHK.TRANS64.TRYWAIT P0, [R210+URZ+0x60], R3 ;  /* 0x00006003d20075a7 */ /* 0x000ea400080011ff */
[----:B--2---:R-:W-:Y:S05]  /*6c40*/  @!P0 BRA `(.L_x_103) ;  /* 0x0000001c00e88947 */ /* 0x004fea0003800000 */
.L_x_102:
[----:B------:R-:W-:Y:S05]  /*6c50*/  BSYNC B0 ;  /* 0x0000000000007941 */ /* 0x000fea0003800000 */
.L_x_101:
[----:B------:R-:W-:Y:S01]  /*6c60*/  ISETP.NE.AND P0, PT, R209, RZ, PT ;  /* 0x000000ffd100720c */ /* 0x000fe20003f05270 */
[----:B--2---:R-:W-:Y:S02]  /*6c70*/  VIADD R210, R210, 0x70 ;  /* 0x00000070d2d27836 */ /* 0x004fe40000000000 */
[----:B------:R-:W-:Y:S02]  /*6c80*/  IMAD.U32 R3, RZ, RZ, UR37 ;  /* 0x00000025ff037e24 */ /* 0x000fe4000f8e00ff */
[----:B------:R-:W-:Y:S03]  /*6c90*/  VIADD R181, R181, 0x1 ;  /* 0x00000001b5b57836 */ /* 0x000fe60000000000 */
[----:B------:R-:W-:Y:S05]  /*6ca0*/  PRMT R3, R3, 0x654, R210 ;  /* 0x0000065403037816 */ /* 0x000fea00000000d2 */
[----:B------:R2:W3:Y:S04]  /*6cb0*/  @P0 LDS.128 R148, [R0] ;  /* 0x0000000000940984 */ /* 0x0004e80000000c00 */
[----:B------:R2:W4:Y:S04]  /*6cc0*/  @P0 LDS.128 R152, [R2+0x10] ;  /* 0x0000100002980984 */ /* 0x0005280000000c00 */
        /* <DEDUP_REMOVED lines=9> */
[----:B------:R-:W-:Y:S01]  /*6d60*/  SEL R181, R181, RZ, P0 ;  /* 0x000000ffb5b57207 */ /* 0x000fe20000000000 */
[----:B-----5:R5:W-:Y:S02]  /*6d70*/  SYNCS.ARRIVE.TRANS64.RED.A1T0 RZ, [R3+URZ], RZ ;  /* 0x000000ff03ff79a7 */ /* 0x020be400081004ff */
[----:B-----5:R-:W-:Y:S04]  /*6d80*/  SEL R3, RZ, 0x1, P0 ;  /* 0x00000001ff037807 */ /* 0x020fe80000000000 */
[----:B--234-:R-:W-:Y:S02]  /*6d90*/  LOP3.LUT R180, R180, R3, RZ, 0x3c, !PT ;  /* 0x00000003b4b47212 */ /* 0x01cfe400078e3cff */
.L_x_100:
[----:B------:R-:W-:Y:S05]  /*6da0*/  BSYNC B1 ;  /* 0x0000000000017941 */ /* 0x000fea0003800000 */
.L_x_99:
[----:B------:R-:W-:Y:S05]  /*6db0*/  VIADD R0, R80, 0x40 ;  /* 0x0000004050007836 */ /* 0x000fea0000000000 */
[----:B------:R-:W-:Y:S04]  /*6dc0*/  SHF.R.U32.HI R0, RZ, 0x15, R0 ;  /* 0x00000015ff007819 */ /* 0x000fe80000011600 */
[----:B------:R-:W-:Y:S11]  /*6dd0*/  LOP3.LUT P0, RZ, R0, 0x3, R173, 0x48, !PT ;  /* 0x0000000300ff7812 */ /* 0x000ff600078048ad */
[----:B------:R-:W-:Y:S02]  /*6de0*/  @!UPT UIADD3 URZ, UPT, UPT, URZ, URZ, URZ ;  /* 0x000000fffffff290 */ /* 0x000fe4000fffe0ff */
[----:B------:R-:W-:Y:S05]  /*6df0*/  @!P0 BRA `(.L_x_104) ;  /* 0x0000000000408947 */ /* 0x000fea0003800000 */
[----:B------:R-:W2:Y:S01]  /*6e00*/  LDCU.64 UR8, c[0x4][0x70] ;  /* 0x01000e00ff0877ac */ /* 0x000ea20008000a00 */
[----:B------:R-:W-:Y:S01]  /*6e10*/  MOV R3, 0x0 ;  /* 0x0000000000037802 */ /* 0x000fe20000000f00 */
[----:B------:R-:W-:Y:S02]  /*6e20*/  HFMA2 R12, -RZ, RZ, 0, 5.9604644775390625e-08 ;  /* 0x00000001ff0c7431 */ /* 0x000fe400000001ff */
[----:B------:R-:W-:Y:S02]  /*6e30*/  IMAD.MOV.U32 R8, RZ, RZ, 0x192 ;  /* 0x00000192ff087424 */ /* 0x000fe400078e00ff */
[----:B------:R-:W-:Y:S01]  /*6e40*/  IMAD.MOV.U32 R13, RZ, RZ, RZ ;  /* 0x000000ffff0d7224 */ /* 0x000fe200078e00ff */
[----:B------:R-:W3:Y:S01]  /*6e50*/  LDCU.64 UR6, c[0x4][0x78] ;  /* 0x01000f00ff0677ac */ /* 0x000ee20008000a00 */
[----:B------:R-:W4:Y:S01]  /*6e60*/  LDC.64 R2, c[0x4][R3] ;  /* 0x0100000003027b82 */ /* 0x000f220000000a00 */
[----:B------:R-:W5:Y:S01]  /*6e70*/  LDCU.64 UR4, c[0x4][0x10] ;  /* 0x01000200ff0477ac */ /* 0x000f620008000a00 */
[----:B--2---:R-:W-:Y:S01]  /*6e80*/  MOV R5, UR9 ;  /* 0x0000000900057c02 */ /* 0x004fe20008000f00 */
[----:B------:R-:W-:Y:S01]  /*6e90*/  IMAD.U32 R4, RZ, RZ, UR8 ;  /* 0x00000008ff047e24 */ /* 0x000fe2000f8e00ff */
[----:B---3--:R-:W-:Y:S01]  /*6ea0*/  MOV R7, UR7 ;  /* 0x0000000700077c02 */ /* 0x008fe20008000f00 */
[----:B------:R-:W-:Y:S01]  /*6eb0*/  IMAD.U32 R6, RZ, RZ, UR6 ;  /* 0x00000006ff067e24 */ /* 0x000fe2000f8e00ff */
[----:B-----5:R-:W-:Y:S01]  /*6ec0*/  MOV R11, UR5 ;  /* 0x00000005000b7c02 */ /* 0x020fe20008000f00 */
[----:B------:R-:W-:Y:S02]  /*6ed0*/  IMAD.U32 R10, RZ, RZ, UR4 ;  /* 0x00000004ff0a7e24 */ /* 0x000fe4000f8e00ff */
[----:B------:R-:W-:Y:S07]  /*6ee0*/  LEPC R20, `(.L_x_104) ;  /* 0x000000001014794e */ /* 0x000fee0000000000 */
[----:B-1--4-:R-:W-:Y:S05]  /*6ef0*/  CALL.ABS.NOINC R2 ;  /* 0x0000000002007343 */ /* 0x012fea0003c00000 */
.L_x_104:
[----:B------:R-:W-:Y:S01]  /*6f00*/  ISETP.NE.AND P0, PT, R193, RZ, PT ;  /* 0x000000ffc100720c */ /* 0x000fe20003f05270 */
[----:B------:R-:W-:Y:S05]  /*6f10*/  WARPSYNC.ALL ;  /* 0x0000000000007948 */ /* 0x000fea0003800000 */
[----:B------:R-:W-:Y:S01]  /*6f20*/  R2UR UR4, R80 ;  /* 0x00000000500472ca */ /* 0x000fe200000e0000 */
[----:B------:R-:W-:Y:S01]  /*6f30*/  BSSY.RECONVERGENT B0, `(.L_x_105) ;  /* 0x000011d000007945 */ /* 0x000fe20003800200 */
[----:B------:R-:W-:Y:S02]  /*6f40*/  F2FP.F16.E4M3.UNPACK_B R11, R149 ;  /* 0x00000095ff0b723e */ /* 0x000fe400020006ff */
[----:B------:R-:W-:Y:S02]  /*6f50*/  F2FP.F16.E4M3.UNPACK_B R10, R150 ;  /* 0x00000096ff0a723e */ /* 0x000fe400020006ff */
[----:B------:R-:W-:Y:S01]  /*6f60*/  F2FP.F16.E4M3.UNPACK_B R9, R151 ;  /* 0x00000097ff09723e */ /* 0x000fe200020006ff */
[--C-:B------:R-:W-:Y:S01]  /*6f70*/  HADD2.F32 R83, -RZ, R11.reuse.H0_H0 ;  /* 0x2000000bff537230 */ /* 0x100fe20000004100 */
[----:B------:R-:W-:Y:S01]  /*6f80*/  F2FP.F16.E4M3.UNPACK_B R8, R152 ;  /* 0x00000098ff08723e */ /* 0x000fe200020006ff */
[----:B------:R-:W-:Y:S01]  /*6f90*/  HADD2.F32 R84, -RZ, R11.H1_H1 ;  /* 0x3000000bff547230 */ /* 0x000fe20000004100 */
[----:B------:R-:W-:Y:S01]  /*6fa0*/  F2FP.F16.E4M3.UNPACK_B R7, R153 ;  /* 0x00000099ff07723e */ /* 0x000fe200020006ff */
[--C-:B------:R-:W-:Y:S01]  /*6fb0*/  HADD2.F32 R87, -RZ, R10.reuse.H0_H0 ;  /* 0x2000000aff577230 */ /* 0x100fe20000004100 */
[----:B------:R-:W-:Y:S01]  /*6fc0*/  F2FP.F16.E4M3.UNPACK_B R6, R154 ;  /* 0x0000009aff06723e */ /* 0x000fe200020006ff */
[----:B------:R-:W-:Y:S01]  /*6fd0*/  HADD2.F32 R88, -RZ, R10.H1_H1 ;  /* 0x3000000aff587230 */ /* 0x000fe20000004100 */
[----:B------:R-:W-:Y:S01]  /*6fe0*/  F2FP.F16.E4M3.UNPACK_B R5, R155 ;  /* 0x0000009bff05723e */ /* 0x000fe200020006ff */
[--C-:B------:R-:W-:Y:S01]  /*6ff0*/  HADD2.F32 R91, -RZ, R9.reuse.H0_H0 ;  /* 0x20000009ff5b7230 */ /* 0x100fe20000004100 */
[----:B-1----:R-:W-:Y:S01]  /*7000*/  F2FP.F16.E4M3.UNPACK_B R4, R156 ;  /* 0x0000009cff04723e */ /* 0x002fe200020006ff */
[----:B------:R-:W-:Y:S01]  /*7010*/  HADD2.F32 R92, -RZ, R9.H1_H1 ;  /* 0x30000009ff5c7230 */ /* 0x000fe20000004100 */
[-C--:B------:R-:W-:Y:S01]  /*7020*/  F2FP.F16.E4M3.UNPACK_B R2, R148.reuse ;  /* 0x00000094ff02723e */ /* 0x080fe200020006ff */
[--C-:B------:R-:W-:Y:S01]  /*7030*/  HADD2.F32 R95, -RZ, R8.reuse.H0_H0 ;  /* 0x20000008ff5f7230 */ /* 0x100fe20000004100 */
[----:B------:R-:W-:Y:S01]  /*7040*/  F2FP.F16.E4M3.UNPACK_B R148, R148.H1 ;  /* 0x00000094ff94723e */ /* 0x000fe200030006ff */
[----:B------:R-:W-:Y:S01]  /*7050*/  HADD2.F32 R97, -RZ, R8.H1_H1 ;  /* 0x30000008ff617230 */ /* 0x000fe20000004100 */
[----:B------:R-:W-:Y:S01]  /*7060*/  F2FP.F16.E4M3.UNPACK_B R149, R149.H1 ;  /* 0x00000095ff95723e */ /* 0x000fe200030006ff */
[--C-:B------:R-:W-:Y:S01]  /*7070*/  HADD2.F32 R98, -RZ, R7.reuse.H0_H0 ;  /* 0x20000007ff627230 */ /* 0x100fe20000004100 */
[----:B------:R-:W-:Y:S01]  /*7080*/  F2FP.F16.E4M3.UNPACK_B R150, R150.H1 ;  /* 0x00000096ff96723e */ /* 0x000fe200030006ff */
[----:B------:R-:W-:Y:S01]  /*7090*/  HADD2.F32 R101, -RZ, R7.H1_H1 ;  /* 0x30000007ff657230 */ /* 0x000fe20000004100 */
[----:B------:R-:W-:Y:S01]  /*70a0*/  F2FP.F16.E4M3.UNPACK_B R151, R151.H1 ;  /* 0x00000097ff97723e */ /* 0x000fe200030006ff */
[--C-:B------:R-:W-:Y:S01]  /*70b0*/  HADD2.F32 R102, -RZ, R6.reuse.H0_H0 ;  /* 0x20000006ff667230 */ /* 0x100fe20000004100 */
[----:B------:R-:W-:Y:S01]  /*70c0*/  F2FP.F16.E4M3.UNPACK_B R138, R163 ;  /* 0x000000a3ff8a723e */ /* 0x000fe200020006ff */
[----:B------:R-:W-:Y:S01]  /*70d0*/  HADD2.F32 R105, -RZ, R6.H1_H1 ;  /* 0x30000006ff697230 */ /* 0x000fe20000004100 */
[----:B------:R-:W-:Y:S01]  /*70e0*/  R2UR UR5, R207 ;  /* 0x00000000cf0572ca */ /* 0x000fe200000e0000 */
        /* <DEDUP_REMOVED lines=8> */
[----:B------:R-:W1:Y:S01]  /*7170*/  LDTM.x64 R4, tmem[UR4+0x40] ;  /* 0x00004004000479ee */ /* 0x000e620008340000 */
[--C-:B------:R-:W-:Y:S01]  /*7180*/  HADD2.F32 R0, -RZ, R2.reuse.H0_H0 ;  /* 0x20000002ff007230 */ /* 0x100fe20000004100 */
[----:B------:R-:W-:Y:S01]  /*7190*/  NOP ;  /* 0x0000000000007918 */ /* 0x000fe20000000000 */
[----:B------:R-:W-:Y:S01]  /*71a0*/  HADD2.F32 R2, -RZ, R2.H1_H1 ;  /* 0x30000002ff027230 */ /* 0x000fe20000004100 */
[----:B------:R-:W-:Y:S01]  /*71b0*/  UIADD3 UR5, UPT, UPT, UR5, 0xd0, URZ ;  /* 0x000000d005057890 */ /* 0x000fe2000fffe0ff */
[--C-:B------:R-:W-:Y:S01]  /*71c0*/  HADD2.F32 R86, -RZ, R149.reuse.H1_H1 ;  /* 0x30000095ff567230 */ /* 0x100fe20000004100 */
[----:B------:R-:W-:Y:S01]  /*71d0*/  F2FP.F16.E4M3.UNPACK_B R132, R161 ;  /* 0x000000a1ff84723e */ /* 0x000fe200020006ff */
[--C-:B------:R-:W-:Y:S01]  /*71e0*/  HADD2.F32 R114, -RZ, R116.reuse.H0_H0 ;  /* 0x20000074ff727230 */ /* 0x100fe20000004100 */
[----:B------:R-:W-:Y:S01]  /*71f0*/  UPRMT UR5, UR37, 0x654, UR5 ;  /* 0x0000065425057896 */ /* 0x000fe20008000005 */
[----:B------:R-:W-:Y:S01]  /*7200*/  HADD2.F32 R117, -RZ, R116.H1_H1 ;  /* 0x30000074ff757230 */ /* 0x000fe20000004100 */
[----:B------:R-:W-:Y:S01]  /*7210*/  F2FP.F16.E4M3.UNPACK_B R136, R162 ;  /* 0x000000a2ff88723e */ /* 0x000fe200020006ff */
[--C-:B------:R-:W-:Y:S01]  /*7220*/  HADD2.F32 R118, -RZ, R120.reuse.H0_H0 ;  /* 0x20000078ff767230 */ /* 0x100fe20000004100 */
[----:B------:R-:W-:Y:S01]  /*7230*/  F2FP.F16.E4M3.UNPACK_B R152, R152.H1 ;  /* 0x00000098ff98723e */ /* 0x000fe200030006ff */
[----:B------:R-:W-:Y:S01]  /*7240*/  HADD2.F32 R121, -RZ, R120.H1_H1 ;  /* 0x30000078ff797230 */ /* 0x000fe20000004100 */
[----:B------:R-:W-:Y:S01]  /*7250*/  F2FP.F16.E4M3.UNPACK_B R153, R153.H1 ;  /* 0x00000099ff99723e */ /* 0x000fe200030006ff */
[--C-:B------:R-:W-:Y:S01]  /*7260*/  HADD2.F32 R122, -RZ, R124.reuse.H0_H0 ;  /* 0x2000007cff7a7230 */ /* 0x100fe20000004100 */
[----:B------:R-:W-:Y:S01]  /*7270*/  F2FP.F16.E4M3.UNPACK_B R154, R154.H1 ;  /* 0x0000009aff9a723e */ /* 0x000fe200030006ff */
[----:B-1----:R-:W-:Y:S01]  /*7280*/  SYNCS.ARRIVE.TRANS64.RED.A1T0 RZ, [UR5], RZ ;  /* 0x000000ffffff79a7 */ /* 0x002fe20008100405 */
[----:B------:R-:W-:Y:S01]  /*7290*/  HADD2.F32 R125, -RZ, R124.H1_H1 ;  /* 0x3000007cff7d7230 */ /* 0x000fe20000004100 */
[----:B------:R-:W-:Y:S01]  /*72a0*/  F2FP.F16.E4M3.UNPACK_B R155, R155.H1 ;  /* 0x0000009bff9b723e */ /* 0x000fe200030006ff */
[--C-:B------:R-:W-:Y:S01]  /*72b0*/  HADD2.F32 R126, -RZ, R128.reuse.H0_H0 ;  /* 0x20000080ff7e7230 */ /* 0x100fe20000004100 */
[----:B------:R-:W-:Y:S01]  /*72c0*/  F2FP.F16.E4M3.UNPACK_B R156, R156.H1 ;  /* 0x0000009cff9c723e */ /* 0x000fe200030006ff */
[----:B------:R-:W-:Y:S01]  /*72d0*/  HADD2.F32 R129, -RZ, R128.H1_H1 ;  /* 0x30000080ff817230 */ /* 0x000fe20000004100 */
[----:B------:R-:W-:Y:S01]  /*72e0*/  F2FP.F16.E4M3.UNPACK_B R157, R157.H1 ;  /* 0x0000009dff9d723e */ /* 0x000fe200030006ff */
[C---:B------:R-:W-:Y:S01]  /*72f0*/  FMUL R4, R78.reuse, R4 ;  /* 0x000000044e047220 */ /* 0x040fe20000400000 */
[C---:B------:R-:W-:Y:S01]  /*7300*/  FMUL R5, R78.reuse, R5 ;  /* 0x000000054e057220 */ /* 0x040fe20000400000 */
[----:B------:R-:W-:Y:S02]  /*7310*/  HADD2.F32 R3, -RZ, R148.H0_H0 ;  /* 0x20000094ff037230 */ /* 0x000fe40000004100 */
        /* <DEDUP_REMOVED lines=9> */
[C---:B------:R-:W-:Y:S01]  /*73b0*/  FMUL R2, R78.reuse, R21 ;  /* 0x000000154e027220 */ /* 0x040fe20000400000 */
[C---:B------:R-:W-:Y:S01]  /*73c0*/  FMUL R21, R78.reuse, R28 ;  /* 0x0000001c4e157220 */ /* 0x040fe20000400000 */
[----:B------:R-:W-:Y:S02]  /*73d0*/  HADD2.F32 R130, -RZ, R132.H0_H0 ;  /* 0x20000084ff827230 */ /* 0x000fe40000004100 */
[C---:B------:R-:W-:Y:S01]  /*73e0*/  FMUL R6, R78.reuse, R6 ;  /* 0x000000064e067220 */ /* 0x040fe20000400000 */
[----:B------:R-:W-:Y:S02]  /*73f0*/  HADD2.F32 R82, -RZ, R148.H1_H1 ;  /* 0x30000094ff527230 */ /* 0x000fe40000004100 */
[C---:B------:R-:W-:Y:S01]  /*7400*/  FMUL R7, R78.reuse, R7 ;  /* 0x000000074e077220 */ /* 0x040fe20000400000 */
[----:B------:R-:W-:Y:S02]  /*7410*/  HADD2.F32 R85, -RZ, R149.H0_H0 ;  /* 0x20000095ff557230 */ /* 0x000fe40000004100 */
[C---:B------:R-:W-:Y:S01]  /*7420*/  FFMA R6, R81.reuse, R3, R6 ;  /* 0x0000000351067223 */ /* 0x040fe20000000006 */
[----:B------:R-:W-:Y:S02]  /*7430*/  HADD2.F32 R133, -RZ, R132.H1_H1 ;  /* 0x30000084ff857230 */ /* 0x000fe40000004100 */
[C---:B------:R-:W-:Y:S01]  /*7440*/  FFMA R7, R81.reuse, R82, R7 ;  /* 0x0000005251077223 */ /* 0x040fe20000000007 */
[C---:B------:R-:W-:Y:S01]  /*7450*/  FFMA R8, R81.reuse, R83, R8 ;  /* 0x0000005351087223 */ /* 0x040fe20000000008 */
[C---:B------:R-:W-:Y:S01]  /*7460*/  FFMA R9, R81.reuse, R84, R9 ;  /* 0x0000005451097223 */ /* 0x040fe20000000009 */
[--C-:B------:R-:W-:Y:S02]  /*7470*/  HADD2.F32 R82, -RZ, R138.reuse.H0_H0 ;  /* 0x2000008aff527230 */ /* 0x100fe40000004100 */
[C---:B------:R-:W-:Y:S01]  /*7480*/  FMUL R10, R78.reuse, R10 ;  /* 0x0000000a4e0a7220 */ /* 0x040fe20000400000 */
[----:B------:R-:W-:Y:S02]  /*7490*/  HADD2.F32 R83, -RZ, R138.H1_H1 ;  /* 0x3000008aff537230 */ /* 0x000fe40000004100 */
[C---:B------:R-:W-:Y:S01]  /*74a0*/  FMUL R11, R78.reuse, R11 ;  /* 0x0000000b4e0b7220 */ /* 0x040fe20000400000 */
[----:B------:R-:W-:Y:S02]  /*74b0*/  HADD2.F32 R89, -RZ, R150.H0_H0 ;  /* 0x20000096ff597230 */ /* 0x000fe40000004100 */
[C---:B------:R-:W-:Y:S01]  /*74c0*/  FFMA R10, R81.reuse, R85, R10 ;  /* 0x00000055510a7223 */ /* 0x040fe2000000000a */
[--C-:B------:R-:W-:Y:S02]  /*74d0*/  HADD2.F32 R134, -RZ, R136.reuse.H0_H0 ;  /* 0x20000088ff867230 */ /* 0x100fe40000004100 */
[C---:B------:R-:W-:Y:S01]  /*74e0*/  FFMA R11, R81.reuse, R86, R11 ;  /* 0x00000056510b7223 */ /* 0x040fe2000000000b */
[C---:B------:R-:W-:Y:S01]  /*74f0*/  FFMA R12, R81.reuse, R87, R12 ;  /* 0x00000057510c7223 */ /* 0x040fe2000000000c */
[----:B------:R-:W-:Y:S01]  /*7500*/  FFMA R13, R81, R88, R13 ;  /* 0x00000058510d7223 */ /* 0x000fe2000000000d */
[----:B------:R-:W-:Y:S01]  /*7510*/  F2FP.SATFINITE.E4M3.F32.PACK_AB_MERGE_C R86, R7, R6, RZ ;  /* 0x000000060756723e */ /* 0x000fe200048070ff */
[C---:B------:R-:W-:Y:S01]  /*7520*/  FMUL R7, R78.reuse, R24 ;  /* 0x000000184e077220 */ /* 0x040fe20000400000 */
[----:B------:R-:W-:Y:S01]  /*7530*/  F2FP.SATFINITE.E4M3.F32.PACK_AB_MERGE_C R138, R11, R10, RZ ;  /* 0x0000000a0b8a723e */ /* 0x000fe200048070ff */
[C---:B------:R-:W-:Y:S01]  /*7540*/  FMUL R10, R78.reuse, R25 ;  /* 0x000000194e0a7220 */ /* 0x040fe20000400000 */
[C---:B------:R-:W-:Y:S01]  /*7550*/  FMUL R25, R78.reuse, R32 ;  /* 0x000000204e197220 */ /* 0x040fe20000400000 */
[----:B------:R-:W-:Y:S02]  /*7560*/  HADD2.F32 R137, -RZ, R136.H1_H1 ;  /* 0x30000088ff897230 */ /* 0x000fe40000004100 */
[C---:B------:R-:W-:Y:S01]  /*7570*/  FMUL R14, R78.reuse, R14 ;  /* 0x0000000e4e0e7220 */ /* 0x040fe20000400000 */
[----:B------:R-:W-:Y:S02]  /*7580*/  HADD2.F32 R90, -RZ, R150.H1_H1 ;  /* 0x30000096ff5a7230 */ /* 0x000fe40000004100 */
[C---:B------:R-:W-:Y:S01]  /*7590*/  FMUL R15, R78.reuse, R15 ;  /* 0x0000000f4e0f7220 */ /* 0x040fe20000400000 */
[--C-:B------:R-:W-:Y:S02]  /*75a0*/  HADD2.F32 R93, -RZ, R151.reuse.H0_H0 ;  /* 0x20000097ff5d7230 */ /* 0x100fe40000004100 */
[C---:B------:R-:W-:Y:S01]  /*75b0*/  FFMA R14, R81.reuse, R89, R14 ;  /* 0x00000059510e7223 */ /* 0x040fe2000000000e */
[----:B------:R-:W-:Y:S02]  /*75c0*/  HADD2.F32 R94, -RZ, R151.H1_H1 ;  /* 0x30000097ff5e7230 */ /* 0x000fe40000004100 */
[C---:B------:R-:W-:Y:S01]  /*75d0*/  FFMA R15, R81.reuse, R90, R15 ;  /* 0x0000005a510f7223 */ /* 0x040fe2000000000f */
[C---:B------:R-:W-:Y:S01]  /*75e0*/  FFMA R16, R81.reuse, R91, R16 ;  /* 0x0000005b51107223 */ /* 0x040fe20000000010 */
[----:B------:R-:W-:Y:S01]  /*75f0*/  FFMA R17, R81, R92, R17 ;  /* 0x0000005c51117223 */ /* 0x000fe20000000011 */
[C---:B------:R-:W-:Y:S01]  /*7600*/  FMUL R18, R78.reuse, R18 ;  /* 0x000000124e127220 */ /* 0x040fe20000400000 */
[C---:B------:R-:W-:Y:S01]  /*7610*/  FMUL R19, R78.reuse, R19 ;  /* 0x000000134e137220 */ /* 0x040fe20000400000 */
[--C-:B------:R-:W-:Y:S01]  /*7620*/  HADD2.F32 R96, -RZ, R152.reuse.H0_H0 ;  /* 0x20000098ff607230 */ /* 0x100fe20000004100 */
[----:B------:R-:W-:Y:S01]  /*7630*/  F2FP.SATFINITE.E4M3.F32.PACK_AB_MERGE_C R14, R15, R14, RZ ;  /* 0x0000000e0f0e723e */ /* 0x000fe200048070ff */
[C---:B------:R-:W-:Y:S01]  /*7640*/  FFMA R18, R81.reuse, R93, R18 ;  /* 0x0000005d51127223 */ /* 0x040fe20000000012 */
[C---:B------:R-:W-:Y:S01]  /*7650*/  FFMA R19, R81.reuse, R94, R19 ;  /* 0x0000005e51137223 */ /* 0x040fe20000000013 */
[C---:B------:R-:W-:Y:S01]  /*7660*/  FFMA R0, R81.reuse, R95, R0 ;  /* 0x0000005f51007223 */ /* 0x040fe20000000000 */
[----:B------:R-:W-:Y:S01]  /*7670*/  FFMA R2, R81, R97, R2 ;  /* 0x0000006151027223 */ /* 0x000fe20000000002 */
[----:B------:R-:W-:Y:S02]  /*7680*/  HADD2.F32 R99, -RZ, R152.H1_H1 ;  /* 0x30000098ff637230 */ /* 0x000fe40000004100 */
[C---:B------:R-:W-:Y:S01]  /*7690*/  FMUL R3, R78.reuse, R22 ;  /* 0x000000164e037220 */ /* 0x040fe20000400000 */
[----:B------:R-:W-:Y:S01]  /*76a0*/  F2FP.SATFINITE.E4M3.F32.PACK_AB_MERGE_C R18, R19, R18, RZ ;  /* 0x000000121312723e */ /* 0x000fe200048070ff */
[C---:B------:R-:W-:Y:S01]  /*76b0*/  FMUL R22, R78.reuse, R29 ;  /* 0x0000001d4e167220 */ /* 0x040fe20000400000 */
[C---:B------:R-:W-:Y:S01]  /*76c0*/  FMUL R29, R78.reuse, R36 ;  /* 0x000000244e1d7220 */ /* 0x040fe20000400000 */
[C---:B------:R-:W-:Y:S01]  /*76d0*/  FFMA R3, R81.reuse, R96, R3 ;  /* 0x0000006051037223 */ /* 0x040fe20000000003 */
[C---:B------:R-:W-:Y:S01]  /*76e0*/  FMUL R6, R78.reuse, R23 ;  /* 0x000000174e067220 */ /* 0x040fe20000400000 */
[--C-:B------:R-:W-:Y:S02]  /*76f0*/  HADD2.F32 R100, -RZ, R153.reuse.H0_H0 ;  /* 0x20000099ff647230 */ /* 0x100fe40000004100 */
[C---:B------:R-:W-:Y:S01]  /*7700*/  FMUL R11, R78.reuse, R26 ;  /* 0x0000001a4e0b7220 */ /* 0x040fe20000400000 */
[----:B------:R-:W-:Y:S02]  /*7710*/  HADD2.F32 R103, -RZ, R153.H1_H1 ;  /* 0x30000099ff677230 */ /* 0x000fe40000004100 */
[C---:B------:R-:W-:Y:S01]  /*7720*/  FFMA R6, R81.reuse, R99, R6 ;  /* 0x0000006351067223 */ /* 0x040fe20000000006 */
[C---:B------:R-:W-:Y:S01]  /*7730*/  FFMA R7, R81.reuse, R98, R7 ;  /* 0x0000006251077223 */ /* 0x040fe20000000007 */
[C---:B------:R-:W-:Y:S01]  /*7740*/  FFMA R10, R81.reuse, R101, R10 ;  /* 0x00000065510a7223 */ /* 0x040fe2000000000a */
[C---:B------:R-:W-:Y:S01]  /*7750*/  FFMA R11, R81.reuse, R100, R11 ;  /* 0x00000064510b7223 */ /* 0x040fe2000000000b */
[----:B------:R-:W-:Y:S01]  /*7760*/  FMUL R26, R78, R33 ;  /* 0x000000214e1a7220 */ /* 0x000fe20000400000 */
[----:B------:R-:W-:Y:S01]  /*7770*/  F2FP.SATFINITE.E4M3.F32.PACK_AB_MERGE_C R3, R6, R3, RZ ;  /* 0x000000030603723e */ /* 0x000fe200048070ff */
[C---:B------:R-:W-:Y:S01]  /*7780*/  FMUL R33, R78.reuse, R40 ;  /* 0x000000284e217220 */ /* 0x040fe20000400000 */
        /* <DEDUP_REMOVED lines=8> */
[C---:B------:R-:W-:Y:S01]  /*7810*/  FMUL R30, R78.reuse, R37 ;  /* 0x000000254e1e7220 */ /* 0x040fe20000400000 */
[C---:B------:R-:W-:Y:S01]  /*7820*/  FMUL R37, R78.reuse, R44 ;  /* 0x0000002c4e257220 */ /* 0x040fe20000400000 */
[C---:B------:R-:W-:Y:S01]  /*7830*/  FMUL R24, R78.reuse, R31 ;  /* 0x0000001f4e187220 */ /* 0x040fe20000400000 */
[----:B------:R-:W-:Y:S01]  /*7840*/  F2FP.F16.E4M3.UNPACK_B R158, R158.H1 ;  /* 0x0000009eff9e723e */ /* 0x000fe200030006ff */
[--C-:B------:R-:W-:Y:S02]  /*7850*/  HADD2.F32 R108, -RZ, R155.reuse.H0_H0 ;  /* 0x2000009bff6c7230 */ /* 0x100fe40000004100 */
[----:B------:R-:W-:Y:S01]  /*7860*/  FMUL R27, R78, R34 ;  /* 0x000000224e1b7220 */ /* 0x000fe20000400000 */
[----:B------:R-:W-:Y:S02]  /*7870*/  HADD2.F32 R111, -RZ, R155.H1_H1 ;  /* 0x3000009bff6f7230 */ /* 0x000fe40000004100 */
[C---:B------:R-:W-:Y:S01]  /*7880*/  FFMA R24, R81.reuse, R107, R24 ;  /* 0x0000006b51187223 */ /* 0x040fe20000000018 */
[----:B------:R-:W-:Y:S01]  /*7890*/  F2FP.F16.E4M3.UNPACK_B R159, R159.H1 ;  /* 0x0000009fff9f723e */ /* 0x000fe200030006ff */
[C---:B------:R-:W-:Y:S01]  /*78a0*/  FFMA R25, R81.reuse, R106, R25 ;  /* 0x0000006a51197223 */ /* 0x040fe20000000019 */
[C---:B------:R-:W-:Y:S01]  /*78b0*/  FFMA R26, R81.reuse, R109, R26 ;  /* 0x0000006d511a7223 */ /* 0x040fe2000000001a */
[----:B------:R-:W-:Y:S01]  /*78c0*/  F2FP.F16.E4M3.UNPACK_B R160, R160.H1 ;  /* 0x000000a0ffa0723e */ /* 0x000fe200030006ff */
[C---:B------:R-:W-:Y:S01]  /*78d0*/  FFMA R27, R81.reuse, R108, R27 ;  /* 0x0000006c511b7223 */ /* 0x040fe2000000001b */
[----:B------:R-:W-:Y:S01]  /*78e0*/  F2FP.SATFINITE.E4M3.F32.PACK_AB_MERGE_C R6, R24, R23, RZ ;  /* 0x000000171806723e */ /* 0x000fe200048070ff */
[C---:B------:R-:W-:Y:S01]  /*78f0*/  FMUL R34, R78.reuse, R41 ;  /* 0x000000294e227220 */ /* 0x040fe20000400000 */
[C---:B------:R-:W-:Y:S01]  /*7900*/  FMUL R41, R78.reuse, R48 ;  /* 0x000000304e297220 */ /* 0x040fe20000400000 */
[----:B------:R-:W-:Y:S01]  /*7910*/  FMUL R28, R78, R35 ;  /* 0x000000234e1c7220 */ /* 0x000fe20000400000 */
[----:B------:R-:W-:Y:S01]  /*7920*/  F2FP.F16.E4M3.UNPACK_B R161, R161.H1 ;  /* 0x000000a1ffa1723e */ /* 0x000fe200030006ff */
[--C-:B------:R-:W-:Y:S01]  /*7930*/  HADD2.F32 R112, -RZ, R156.reuse.H0_H0 ;  /* 0x2000009cff707230 */ /* 0x100fe20000004100 */
[----:B------:R-:W-:Y:S01]  /*7940*/  F2FP.SATFINITE.E4M3.F32.PACK_AB_MERGE_C R6, R22, R21, R6 ;  /* 0x000000151606723e */ /* 0x000fe20004807006 */
[C---:B------:R-:W-:Y:S01]  /*7950*/  FFMA R28, R81.reuse, R111, R28 ;  /* 0x0000006f511c7223 */ /* 0x040fe2000000001c */
[C---:B------:R-:W-:Y:S01]  /*7960*/  FFMA R29, R81.reuse, R110, R29 ;  /* 0x0000006e511d7223 */ /* 0x040fe2000000001d */
[C---:B------:R-:W-:Y:S01]  /*7970*/  FFMA R30, R81.reuse, R113, R30 ;  /* 0x00000071511e7223 */ /* 0x040fe2000000001e */
[----:B------:R-:W-:Y:S02]  /*7980*/  HADD2.F32 R115, -RZ, R156.H1_H1 ;  /* 0x3000009cff737230 */ /* 0x000fe40000004100 */
[C---:B------:R-:W-:Y:S01]  /*7990*/  FMUL R31, R78.reuse, R38 ;  /* 0x000000264e1f7220 */ /* 0x040fe20000400000 */
[----:B------:R-:W-:Y:S01]  /*79a0*/  F2FP.F16.E4M3.UNPACK_B R162, R162.H1 ;  /* 0x000000a2ffa2723e */ /* 0x000fe200030006ff */
[C---:B------:R-:W-:Y:S01]  /*79b0*/  FMUL R38, R78.reuse, R45 ;  /* 0x0000002d4e267220 */ /* 0x040fe20000400000 */
[C---:B------:R-:W-:Y:S01]  /*79c0*/  FMUL R45, R78.reuse, R52 ;  /* 0x000000344e2d7220 */ /* 0x040fe20000400000 */
[----:B------:R-:W-:Y:S01]  /*79d0*/  F2FP.F16.E4M3.UNPACK_B R163, R163.H1 ;  /* 0x000000a3ffa3723e */ /* 0x000fe200030006ff */
[----:B------:R-:W-:Y:S01]  /*79e0*/  FFMA R31, R81, R112, R31 ;  /* 0x00000070511f7223 */ /* 0x000fe2000000001f */
[----:B------:R-:W-:Y:S01]  /*79f0*/  FMUL R52, R78, R59 ;  /* 0x0000003b4e347220 */ /* 0x000fe20000400000 */
[----:B------:R-:W-:Y:S01]  /*7a00*/  IADD3 R76, PT, PT, R76, 0x1, RZ ;  /* 0x000000014c4c7810 */ /* 0x000fe20007ffe0ff */
[C---:B------:R-:W-:Y:S01]  /*7a10*/  FMUL R59, R78.reuse, R66 ;  /* 0x000000424e3b7220 */ /* 0x040fe20000400000 */
[----:B------:R-:W-:Y:S01]  /*7a20*/  F2FP.SATFINITE.E4M3.F32.PACK_AB_MERGE_C R66, R13, R12, R14 ;  /* 0x0000000c0d42723e */ /* 0x000fe2000480700e */
[C---:B------:R-:W-:Y:S01]  /*7a30*/  FMUL R32, R78.reuse, R39 ;  /* 0x000000274e207220 */ /* 0x040fe20000400000 */
[--C-:B------:R-:W-:Y:S02]  /*7a40*/  HADD2.F32 R116, -RZ, R157.reuse.H0_H0 ;  /* 0x2000009dff747230 */ /* 0x100fe40000004100 */
[C---:B------:R-:W-:Y:S01]  /*7a50*/  FMUL R35, R78.reuse, R42 ;  /* 0x0000002a4e237220 */ /* 0x040fe20000400000 */
[----:B------:R-:W-:Y:S02]  /*7a60*/  HADD2.F32 R119, -RZ, R157.H1_H1 ;  /* 0x3000009dff777230 */ /* 0x000fe40000004100 */
[C---:B------:R-:W-:Y:S01]  /*7a70*/  FFMA R32, R81.reuse, R115, R32 ;  /* 0x0000007351207223 */ /* 0x040fe20000000020 */
[----:B------:R-:W-:Y:S01]  /*7a80*/  FMUL R36, R78, R43 ;  /* 0x0000002b4e247220 */ /* 0x000fe20000400000 */
[C---:B------:R-:W-:Y:S01]  /*7a90*/  FFMA R33, R81.reuse, R114, R33 ;  /* 0x0000007251217223 */ /* 0x040fe20000000021 */
[C---:B------:R-:W-:Y:S01]  /*7aa0*/  FFMA R34, R81.reuse, R117, R34 ;  /* 0x0000007551227223 */ /* 0x040fe20000000022 */
[--C-:B------:R-:W-:Y:S01]  /*7ab0*/  HADD2.F32 R120, -RZ, R158.reuse.H0_H0 ;  /* 0x2000009eff787230 */ /* 0x100fe20000004100 */
[----:B------:R-:W-:Y:S01]  /*7ac0*/  F2FP.SATFINITE.E4M3.F32.PACK_AB_MERGE_C R32, R32, R31, RZ ;  /* 0x0000001f2020723e */ /* 0x000fe200048070ff */
[C---:B------:R-:W-:Y:S01]  /*7ad0*/  FFMA R35, R81.reuse, R116, R35 ;  /* 0x0000007451237223 */ /* 0x040fe20000000023 */
[----:B------:R-:W-:Y:S02]  /*7ae0*/  HADD2.F32 R123, -RZ, R158.H1_H1 ;  /* 0x3000009eff7b7230 */ /* 0x000fe40000004100 */
[----:B------:R-:W-:Y:S01]  /*7af0*/  FMUL R39, R78, R46 ;  /* 0x0000002e4e277220 */ /* 0x000fe20000400000 */
[----:B------:R-:W-:Y:S01]  /*7b00*/  F2FP.SATFINITE.E4M3.F32.PACK_AB_MERGE_C R32, R30, R29, R32 ;  /* 0x0000001d1e20723e */ /* 0x000fe20004807020 */
[C---:B------:R-:W-:Y:S01]  /*7b10*/  FFMA R36, R81.reuse, R119, R36 ;  /* 0x0000007751247223 */ /* 0x040fe20000000024 */
[C---:B------:R-:W-:Y:S01]  /*7b20*/  FMUL R40, R78.reuse, R47 ;  /* 0x0000002f4e287220 */ /* 0x040fe20000400000 */
[C---:B------:R-:W-:Y:S01]  /*7b30*/  FFMA R37, R81.reuse, R118, R37 ;  /* 0x0000007651257223 */ /* 0x040fe20000000025 */
[C---:B------:R-:W-:Y:S01]  /*7b40*/  FFMA R38, R81.reuse, R121, R38 ;  /* 0x0000007951267223 */ /* 0x040fe20000000026 */
[C---:B------:R-:W-:Y:S01]  /*7b50*/  FMUL R42, R78.reuse, R49 ;  /* 0x000000314e2a7220 */ /* 0x040fe20000400000 */
[--C-:B------:R-:W-:Y:S02]  /*7b60*/  HADD2.F32 R124, -RZ, R159.reuse.H0_H0 ;  /* 0x2000009fff7c7230 */ /* 0x100fe40000004100 */
[C---:B------:R-:W-:Y:S01]  /*7b70*/  FFMA R39, R81.reuse, R120, R39 ;  /* 0x0000007851277223 */ /* 0x040fe20000000027 */
[----:B------:R-:W-:Y:S02]  /*7b80*/  HADD2.F32 R127, -RZ, R159.H1_H1 ;  /* 0x3000009fff7f7230 */ /* 0x000fe40000004100 */
[C---:B------:R-:W-:Y:S01]  /*7b90*/  FMUL R43, R78.reuse, R50 ;  /* 0x000000324e2b7220 */ /* 0x040fe20000400000 */
[C---:B------:R-:W-:Y:S01]  /*7ba0*/  FFMA R40, R81.reuse, R123, R40 ;  /* 0x0000007b51287223 */ /* 0x040fe20000000028 */
[C---:B------:R-:W-:Y:S01]  /*7bb0*/  FMUL R44, R78.reuse, R51 ;  /* 0x000000334e2c7220 */ /* 0x040fe20000400000 */
[C---:B------:R-:W-:Y:S01]  /*7bc0*/  FFMA R41, R81.reuse, R122, R41 ;  /* 0x0000007a51297223 */ /* 0x040fe20000000029 */
[C---:B------:R-:W-:Y:S01]  /*7bd0*/  FMUL R50, R78.reuse, R57 ;  /* 0x000000394e327220 */ /* 0x040fe20000400000 */
[C---:B------:R-:W-:Y:S01]  /*7be0*/  FMUL R57, R78.reuse, R64 ;  /* 0x000000404e397220 */ /* 0x040fe20000400000 */
[----:B------:R-:W-:Y:S01]  /*7bf0*/  FFMA R42, R81, R125, R42 ;  /* 0x0000007d512a7223 */ /* 0x000fe2000000002a */
[C---:B------:R-:W-:Y:S01]  /*7c00*/  FMUL R46, R78.reuse, R53 ;  /* 0x000000354e2e7220 */ /* 0x040fe20000400000 */
[--C-:B------:R-:W-:Y:S01]  /*7c10*/  HADD2.F32 R128, -RZ, R160.reuse.H0_H0 ;  /* 0x200000a0ff807230 */ /* 0x100fe20000004100 */
[----:B------:R-:W-:Y:S01]  /*7c20*/  F2FP.SATFINITE.E4M3.F32.PACK_AB_MERGE_C R64, R5, R4, R86 ;  /* 0x000000040540723e */ /* 0x000fe20004807056 */
[C---:B------:R-:W-:Y:S01]  /*7c30*/  FMUL R51, R78.reuse, R58 ;  /* 0x0000003a4e337220 */ /* 0x040fe20000400000 */
[C---:B------:R-:W-:Y:S01]  /*7c40*/  FMUL R53, R78.reuse, R60 ;  /* 0x0000003c4e357220 */ /* 0x040fe20000400000 */
[C---:B------:R-:W-:Y:S01]  /*7c50*/  FFMA R43, R81.reuse, R124, R43 ;  /* 0x0000007c512b7223 */ /* 0x040fe2000000002b */
[----:B------:R-:W-:Y:S02]  /*7c60*/  HADD2.F32 R131, -RZ, R160.H1_H1 ;  /* 0x300000a0ff837230 */ /* 0x000fe40000004100 */
[C---:B------:R-:W-:Y:S01]  /*7c70*/  FMUL R47, R78.reuse, R54 ;  /* 0x000000364e2f7220 */ /* 0x040fe20000400000 */
[C---:B------:R-:W-:Y:S01]  /*7c80*/  FMUL R58, R78.reuse, R65 ;  /* 0x000000414e3a7220 */ /* 0x040fe20000400000 */
[----:B------:R-:W-:Y:S01]  /*7c90*/  FMUL R60, R78, R67 ;  /* 0x000000434e3c7220 */ /* 0x000fe20000400000 */
[----:B------:R-:W-:Y:S01]  /*7ca0*/  F2FP.SATFINITE.E4M3.F32.PACK_AB_MERGE_C R5, R20, R11, RZ ;  /* 0x0000000b1405723e */ /* 0x000fe200048070ff */
[----:B------:R-:W-:Y:S01]  /*7cb0*/  FFMA R44, R81, R127, R44 ;  /* 0x0000007f512c7223 */ /* 0x000fe2000000002c */
[C---:B------:R-:W-:Y:S01]  /*7cc0*/  FMUL R48, R78.reuse, R55 ;  /* 0x000000374e307220 */ /* 0x040fe20000400000 */
[----:B------:R-:W-:Y:S01]  /*7cd0*/  F2FP.SATFINITE.E4M3.F32.PACK_AB_MERGE_C R65, R9, R8, R138 ;  /* 0x000000080941723e */ /* 0x000fe2000480708a */
[----:B------:R-:W-:Y:S01]  /*7ce0*/  FFMA R45, R81, R126, R45 ;  /* 0x0000007e512d7223 */ /* 0x000fe2000000002d */
[----:B------:R-:W-:Y:S01]  /*7cf0*/  F2FP.SATFINITE.E4M3.F32.PACK_AB_MERGE_C R67, R17, R16, R18 ;  /* 0x000000101143723e */ /* 0x000fe20004807012 */
[----:B------:R-:W-:Y:S01]  /*7d00*/  FMUL R49, R78, R56 ;  /* 0x000000384e317220 */ /* 0x000fe20000400000 */
[C---:B------:R-:W-:Y:S01]  /*7d10*/  FFMA R46, R81.reuse, R129, R46 ;  /* 0x00000081512e7223 */ /* 0x040fe2000000002e */
[--C-:B------:R-:W-:Y:S02]  /*7d20*/  HADD2.F32 R132, -RZ, R161.reuse.H0_H0 ;  /* 0x200000a1ff847230 */ /* 0x100fe40000004100 */
[C---:B------:R-:W-:Y:S01]  /*7d30*/  FFMA R47, R81.reuse, R128, R47 ;  /* 0x00000080512f7223 */ /* 0x040fe2000000002f */
[----:B------:R1:W-:Y:S01]  /*7d40*/  STS.128 [R172+UR49+0x6200], R64 ;  /* 0x00620040ac007988 */ /* 0x0003e20008000c31 */
[----:B------:R-:W-:Y:S01]  /*7d50*/  HADD2.F32 R135, -RZ, R161.H1_H1 ;  /* 0x300000a1ff877230 */ /* 0x000fe20000004100 */
[----:B------:R-:W-:Y:S01]  /*7d60*/  F2FP.SATFINITE.E4M3.F32.PACK_AB_MERGE_C R5, R10, R7, R5 ;  /* 0x000000070a05723e */ /* 0x000fe20004807005 */
[C---:B------:R-:W-:Y:S01]  /*7d70*/  FFMA R48, R81.reuse, R131, R48 ;  /* 0x0000008351307223 */ /* 0x040fe20000000030 */
[----:B------:R-:W-:Y:S01]  /*7d80*/  F2FP.SATFINITE.E4M3.F32.PACK_AB_MERGE_C R7, R28, R27, RZ ;  /* 0x0000001b1c07723e */ /* 0x000fe200048070ff */
        /* <DEDUP_REMOVED lines=8> */
[----:B------:R-:W-:Y:S01]  /*7e10*/  FMUL R56, R78, R63 ;  /* 0x0000003f4e387220 */ /* 0x000fe20000400000 */
[----:B------:R-:W-:Y:S01]  /*7e20*/  F2FP.SATFINITE.E4M3.F32.PACK_AB_MERGE_C R4, R2, R0, R3 ;  /* 0x000000000204723e */ /* 0x000fe20004807003 */
[C---:B------:R-:W-:Y:S01]  /*7e30*/  FFMA R53, R81.reuse, R134, R53 ;  /* 0x0000008651357223 */ /* 0x040fe20000000035 */
[----:B------:R-:W-:Y:S01]  /*7e40*/  F2FP.SATFINITE.E4M3.F32.PACK_AB_MERGE_C R7, R26, R25, R7 ;  /* 0x000000191a07723e */ /* 0x000fe20004807007 */
[C---:B------:R-:W-:Y:S01]  /*7e50*/  FFMA R54, R81.reuse, R137, R54 ;  /* 0x0000008951367223 */ /* 0x040fe20000000036 */
[--C-:B------:R-:W-:Y:S02]  /*7e60*/  HADD2.F32 R84, -RZ, R163.reuse.H0_H0 ;  /* 0x200000a3ff547230 */ /* 0x100fe40000004100 */
[C---:B------:R-:W-:Y:S01]  /*7e70*/  FFMA R55, R81.reuse, R136, R55 ;  /* 0x0000008851377223 */ /* 0x040fe20000000037 */
[----:B------:R-:W-:Y:S01]  /*7e80*/  HADD2.F32 R85, -RZ, R163.H1_H1 ;  /* 0x300000a3ff557230 */ /* 0x000fe20000004100 */
[----:B------:R1:W-:Y:S01]  /*7e90*/  STS.128 [R204+0x6010], R4 ;  /* 0x00601004cc007388 */ /* 0x0003e20000000c00 */
[----:B------:R-:W-:Y:S01]  /*7ea0*/  F2FP.SATFINITE.E4M3.F32.PACK_AB_MERGE_C R35, R36, R35, RZ ;  /* 0x000000232423723e */ /* 0x000fe200048070ff */
[C---:B------:R-:W-:Y:S01]  /*7eb0*/  FFMA R56, R81.reuse, R139, R56 ;  /* 0x0000008b51387223 */ /* 0x040fe20000000038 */
[----:B------:R-:W-:Y:S01]  /*7ec0*/  F2FP.SATFINITE.E4M3.F32.PACK_AB_MERGE_C R39, R40, R39, RZ ;  /* 0x000000272827723e */ /* 0x000fe200048070ff */
[C---:B------:R-:W-:Y:S01]  /*7ed0*/  FFMA R57, R81.reuse, R82, R57 ;  /* 0x0000005251397223 */ /* 0x040fe20000000039 */
[----:B------:R-:W-:Y:S01]  /*7ee0*/  F2FP.SATFINITE.E4M3.F32.PACK_AB_MERGE_C R43, R44, R43, RZ ;  /* 0x0000002b2c2b723e */ /* 0x000fe200048070ff */
[C---:B------:R-:W-:Y:S01]  /*7ef0*/  FFMA R58, R81.reuse, R83, R58 ;  /* 0x00000053513a7223 */ /* 0x040fe2000000003a */
[C---:B------:R-:W-:Y:S01]  /*7f00*/  FFMA R59, R81.reuse, R84, R59 ;  /* 0x00000054513b7223 */ /* 0x040fe2000000003b */
[----:B------:R-:W-:Y:S01]  /*7f10*/  F2FP.SATFINITE.E4M3.F32.PACK_AB_MERGE_C R33, R34, R33, R35 ;  /* 0x000000212221723e */ /* 0x000fe20004807023 */
        /* <DEDUP_REMOVED lines=11> */
[----:B------:R-:W-:Y:S05]  /*7fd0*/  F2FP.SATFINITE.E4M3.F32.PACK_AB_MERGE_C R51, R58, R57, R59 ;  /* 0x000000393a33723e */ /* 0x000fea000480703b */
        /* <DEDUP_REMOVED lines=9> */
[----:B------:R-:W-:Y:S02]  /*8070*/  UIADD3 UR8, UP0, UPT, UR52, 0x680, URZ ;  /* 0x0000068034087890 */ /* 0x000fe4000ff1e0ff */
[----:B------:R-:W-:Y:S02]  /*8080*/  UIADD3 UR5, UPT, UPT, UR41, 0x40, URZ ;  /* 0x0000004029057890 */ /* 0x000fe4000fffe0ff */
[----:B------:R-:W-:Y:S02]  /*8090*/  UIADD3 UR4, UPT, UPT, UR49, 0x6200, URZ ;  /* 0x0000620031047890 */ /* 0x000fe4000fffe0ff */
[----:B------:R-:W-:Y:S01]  /*80a0*/  UIADD3.X UR9, UPT, UPT, URZ, UR53, URZ, UP0, !UPT ;  /* 0x00000035ff097290 */ /* 0x000fe200087fe4ff */
[----:B------:R-:W-:Y:S01]  /*80b0*/  UMOV UR6, UR42 ;  /* 0x0000002a00067c82 */ /* 0x000fe20008000000 */
[----:B------:R-:W-:Y:S07]  /*80c0*/  UMOV UR7, UR36 ;  /* 0x0000002400077c82 */ /* 0x000fee0008000000 */
[----:B------:R2:W-:Y:S01]  /*80d0*/  UTMASTG.3D [UR4], [UR8] ;  /* 0x00000004080073b5 */ /* 0x0005e20008010000 */
[----:B------:R0:W-:Y:S01]  /*80e0*/  UTMACMDFLUSH ;  /* 0x00000000000079b7 */ /* 0x0001e20000000000 */
[----:B--2---:R-:W-:Y:S04]  /*80f0*/  DEPBAR.LE SB0, 0x1 ;  /* 0x000080400000791a */ /* 0x004fe80000000000 */
.L_x_106:
[----:B------:R-:W-:Y:S05]  /*8100*/  BSYNC.RECONVERGENT B0 ;  /* 0x0000000000007941 */ /* 0x000fea0003800200 */
.L_x_105:
[----:B------:R-:W-:Y:S01]  /*8110*/  BAR.SYNC.DEFER_BLOCKING 0x1, 0x80 ;  /* 0x0042000000007b1d */ /* 0x000fe20000010000 */
[----:B------:R-:W-:Y:S01]  /*8120*/  ISETP.NE.AND P2, PT, R194, RZ, PT ;  /* 0x000000ffc200720c */ /* 0x000fe20003f45270 */
[----:B------:R-:W-:Y:S01]  /*8130*/  IMAD.IADD R20, R75, 0x1, R147 ;  /* 0x000000014b147824 */ /* 0x000fe200078e0293 */
[----:B------:R-:W-:Y:S01]  /*8140*/  ISETP.NE.AND P0, PT, R195, 0x2, PT ;  /* 0x00000002c300780c */ /* 0x000fe20003f05270 */
[----:B------:R-:W-:Y:S01]  /*8150*/  IMAD.IADD R21, R77, 0x1, R170 ;  /* 0x000000014d157824 */ /* 0x000fe200078e02aa */
[----:B------:R-:W-:Y:S02]  /*8160*/  ISETP.NE.AND P1, PT, R76, 0x4, PT ;  /* 0x000000044c00780c */ /* 0x000fe40003f25270 */
[----:B------:R-:W-:Y:S02]  /*8170*/  SEL R3, RZ, 0x1, P0 ;  /* 0x00000001ff037807 */ /* 0x000fe40000000000 */
[----:B------:R-:W-:Y:S02]  /*8180*/  SEL R0, RZ, 0x1, P1 ;  /* 0x00000001ff007807 */ /* 0x000fe40000800000 */
[----:B------:R-:W-:Y:S02]  /*8190*/  LOP3.LUT R182, R182, R3, RZ, 0x3c, !PT ;  /* 0x00000003b6b67212 */ /* 0x000fe400078e3cff */
[----:B------:R-:W-:Y:S02]  /*81a0*/  LOP3.LUT R183, R183, R0, RZ, 0x3c, !PT ;  /* 0x00000000b7b77212 */ /* 0x000fe400078e3cff */
[----:B------:R-:W-:Y:S02]  /*81b0*/  @P2 R2UR UR36, R179 ;  /* 0x00000000b32422ca */ /* 0x000fe400000e0000 */
[----:B------:R-:W-:Y:S02]  /*81c0*/  SEL R195, R195, RZ, P0 ;  /* 0x000000ffc3c37207 */ /* 0x000fe40000000000 */
[----:B------:R-:W-:Y:S01]  /*81d0*/  SEL R76, R76, RZ, P1 ;  /* 0x000000ff4c4c7207 */ /* 0x000fe20000800000 */
[----:B------:R-:W-:Y:S10]  /*81e0*/  @P2 BRA `(.L_x_107) ;  /* 0xffffffc400bc2947 */ /* 0x000ff4000383ffff */
[----:B------:R-:W-:Y:S05]  /*81f0*/  EXIT ;  /* 0x000000000000794d */ /* 0x000fea0003800000 */
.L_x_19:
[----:B--2---:R2:W1:Y:S02]  /*8200*/  SYNCS.PHASECHK.TRANS64.TRYWAIT P0, [R3+URZ+0x100], R2 ;  /* 0x00010002030075a7 */ /* 0x00446400080011ff */
[----:B-1----:R-:W-:Y:S05]  /*8210*/  @!P0 NANOSLEEP.SYNCS 0x989680 ;  /* 0x009896800000895d */ /* 0x002fea0003900000 */
[----:B------:R-:W1:Y:S02]  /*8220*/  @!P0 SYNCS.PHASECHK.TRANS64 P0, [R3+URZ+0x100], R2 ;  /* 0x00010002030085a7 */ /* 0x000e6400080010ff */
[----:B-1----:R-:W-:Y:S05]  /*8230*/  @!P0 BRA `(.L_x_19) ;  /* 0xfffffffc00f08947 */ /* 0x002fea000383ffff */
[----:B------:R-:W-:Y:S05]  /*8240*/  BRA `(.L_x_108) ;  /* 0xffffff9000e47947 */ /* 0x000fea000383ffff */
.L_x_22:
[----:B-1----:R-:W-:-:S07]  /*8250*/  MOV R2, UR33 ;  /* 0x0000002100027c02 */ /* 0x002fce0008000f00 */
.L_x_109:
[----:B-1----:R1:W2:Y:S02]  /*8260*/  SYNCS.PHASECHK.TRANS64.TRYWAIT P0, [R2+URZ+0x30], R5 ;  /* 0x00003005020075a7 */ /* 0x0022a400080011ff */
[----:B--2---:R-:W-:Y:S05]  /*8270*/  @!P0 NANOSLEEP.SYNCS 0x989680 ;  /* 0x009896800000895d */ /* 0x004fea0003900000 */
[----:B------:R-:W2:Y:S02]  /*8280*/  @!P0 SYNCS.PHASECHK.TRANS64 P0, [R2+URZ+0x30], R5 ;  /* 0x00003005020085a7 */ /* 0x000ea400080010ff */
[----:B--2---:R-:W-:Y:S05]  /*8290*/  @!P0 BRA `(.L_x_109) ;  /* 0xfffffffc00f08947 */ /* 0x004fea000383ffff */
[----:B------:R-:W-:Y:S05]  /*82a0*/  BRA `(.L_x_21) ;  /* 0xffffff9400347947 */ /* 0x000fea000383ffff */
.L_x_28:
[----:B-1----:R-:W-:-:S07]  /*82b0*/  MOV R2, UR17 ;  /* 0x0000001100027c02 */ /* 0x002fce0008000f00 */
.L_x_110:
[----:B-1----:R1:W2:Y:S02]  /*82c0*/  SYNCS.PHASECHK.TRANS64.TRYWAIT P0, [R2+URZ+0x30], R5 ;  /* 0x00003005020075a7 */ /* 0x0022a400080011ff */
[----:B--2---:R-:W-:Y:S05]  /*82d0*/  @!P0 NANOSLEEP.SYNCS 0x989680 ;  /* 0x009896800000895d */ /* 0x004fea0003900000 */
[----:B------:R-:W2:Y:S02]  /*82e0*/  @!P0 SYNCS.PHASECHK.TRANS64 P0, [R2+URZ+0x30], R5 ;  /* 0x00003005020085a7 */ /* 0x000ea400080010ff */
[----:B--2---:R-:W-:Y:S05]  /*82f0*/  @!P0 BRA `(.L_x_110) ;  /* 0xfffffffc00f08947 */ /* 0x004fea000383ffff */
[----:B------:R-:W-:Y:S05]  /*8300*/  BRA `(.L_x_27) ;  /* 0xffffff9400d87947 */ /* 0x000fea000383ffff */
.L_x_32:
[----:B-1----:R1:W2:Y:S02]  /*8310*/  SYNCS.PHASECHK.TRANS64.TRYWAIT P0, [R2+URZ+0x90], R3 ;  /* 0x00009003020075a7 */ /* 0x0022a400080011ff */
[----:B--2---:R-:W-:Y:S05]  /*8320*/  @!P0 NANOSLEEP.SYNCS 0x989680 ;  /* 0x009896800000895d */ /* 0x004fea0003900000 */
[----:B------:R-:W2:Y:S02]  /*8330*/  @!P0 SYNCS.PHASECHK.TRANS64 P0, [R2+URZ+0x90], R3 ;  /* 0x00009003020085a7 */ /* 0x000ea400080010ff */
[----:B--2---:R-:W-:Y:S05]  /*8340*/  @!P0 BRA `(.L_x_32) ;  /* 0xfffffffc00f08947 */ /* 0x004fea000383ffff */
[----:B------:R-:W-:Y:S05]  /*8350*/  BRA `(.L_x_111) ;  /* 0xffffff9800647947 */ /* 0x000fea000383ffff */
.L_x_36:
[----:B----4-:R-:W-:-:S07]  /*8360*/  MOV R0, UR5 ;  /* 0x0000000500007c02 */ /* 0x010fce0008000f00 */
.L_x_112:
[----:B-1----:R1:W2:Y:S02]  /*8370*/  SYNCS.PHASECHK.TRANS64.TRYWAIT P0, [R0+URZ], R3 ;  /* 0x00000003000075a7 */ /* 0x0022a400080011ff */
[----:B--2---:R-:W-:Y:S05]  /*8380*/  @!P0 NANOSLEEP.SYNCS 0x989680 ;  /* 0x009896800000895d */ /* 0x004fea0003900000 */
[----:B------:R-:W2:Y:S02]  /*8390*/  @!P0 SYNCS.PHASECHK.TRANS64 P0, [R0+URZ], R3 ;  /* 0x00000003000085a7 */ /* 0x000ea400080010ff */
[----:B--2---:R-:W-:Y:S05]  /*83a0*/  @!P0 BRA `(.L_x_112) ;  /* 0xfffffffc00f08947 */ /* 0x004fea000383ffff */
[----:B------:R-:W-:Y:S05]  /*83b0*/  BRA `(.L_x_113) ;  /* 0xffffff9c00d47947 */ /* 0x000fea000383ffff */
.L_x_37:
[----:B----4-:R-:W-:-:S07]  /*83c0*/  MOV R0, UR5 ;  /* 0x0000000500007c02 */ /* 0x010fce0008000f00 */
.L_x_114:
[----:B-1----:R1:W2:Y:S02]  /*83d0*/  SYNCS.PHASECHK.TRANS64.TRYWAIT P0, [R0+URZ], R3 ;  /* 0x00000003000075a7 */ /* 0x0022a400080011ff */
[----:B--2---:R-:W-:Y:S05]  /*83e0*/  @!P0 NANOSLEEP.SYNCS 0x989680 ;  /* 0x009896800000895d */ /* 0x004fea0003900000 */
[----:B------:R-:W2:Y:S02]  /*83f0*/  @!P0 SYNCS.PHASECHK.TRANS64 P0, [R0+URZ], R3 ;  /* 0x00000003000085a7 */ /* 0x000ea400080010ff */
[----:B--2---:R-:W-:Y:S05]  /*8400*/  @!P0 BRA `(.L_x_114) ;  /* 0xfffffffc00f08947 */ /* 0x004fea000383ffff */
[----:B------:R-:W-:Y:S05]  /*8410*/  BRA `(.L_x_115) ;  /* 0xffffff9c00e07947 */ /* 0x000fea000383ffff */
.L_x_38:
[----:B----4-:R-:W-:-:S07]  /*8420*/  MOV R0, UR5 ;  /* 0x0000000500007c02 */ /* 0x010fce0008000f00 */
.L_x_116:
[----:B-1----:R1:W2:Y:S02]  /*8430*/  SYNCS.PHASECHK.TRANS64.TRYWAIT P0, [R0+URZ], R3 ;  /* 0x00000003000075a7 */ /* 0x0022a400080011ff */
[----:B--2---:R-:W-:Y:S05]  /*8440*/  @!P0 NANOSLEEP.SYNCS 0x989680 ;  /* 0x009896800000895d */ /* 0x004fea0003900000 */
[----:B------:R-:W2:Y:S02]  /*8450*/  @!P0 SYNCS.PHASECHK.TRANS64 P0, [R0+URZ], R3 ;  /* 0x00000003000085a7 */ /* 0x000ea400080010ff */
[----:B--2---:R-:W-:Y:S05]  /*8460*/  @!P0 BRA `(.L_x_116) ;  /* 0xfffffffc00f08947 */ /* 0x004fea000383ffff */
[----:B------:R-:W-:Y:S05]  /*8470*/  BRA `(.L_x_117) ;  /* 0xffffff9c00ec7947 */ /* 0x000fea000383ffff */
.L_x_39:
[----:B----4-:R-:W-:-:S07]  /*8480*/  MOV R0, UR5 ;  /* 0x0000000500007c02 */ /* 0x010fce0008000f00 */
.L_x_118:
[----:B-1----:R1:W2:Y:S02]  /*8490*/  SYNCS.PHASECHK.TRANS64.TRYWAIT P0, [R0+URZ], R3 ;  /* 0x00000003000075a7 */ /* 0x0022a400080011ff */
[----:B--2---:R-:W-:Y:S05]  /*84a0*/  @!P0 NANOSLEEP.SYNCS 0x989680 ;  /* 0x009896800000895d */ /* 0x004fea0003900000 */
[----:B------:R-:W2:Y:S02]  /*84b0*/  @!P0 SYNCS.PHASECHK.TRANS64 P0, [R0+URZ], R3 ;  /* 0x00000003000085a7 */ /* 0x000ea400080010ff */
[----:B--2---:R-:W-:Y:S05]  /*84c0*/  @!P0 BRA `(.L_x_118) ;  /* 0xfffffffc00f08947 */ /* 0x004fea000383ffff */
[----:B------:R-:W-:Y:S05]  /*84d0*/  BRA `(.L_x_119) ;  /* 0xffffff9c00f87947 */ /* 0x000fea000383ffff */
.L_x_40:
[----:B----4-:R-:W-:-:S07]  /*84e0*/  MOV R0, UR5 ;  /* 0x0000000500007c02 */ /* 0x010fce0008000f00 */
.L_x_120:
[----:B-1----:R1:W2:Y:S02]  /*84f0*/  SYNCS.PHASECHK.TRANS64.TRYWAIT P0, [R0+URZ], R3 ;  /* 0x00000003000075a7 */ /* 0x0022a400080011ff */
[----:B--2---:R-:W-:Y:S05]  /*8500*/  @!P0 NANOSLEEP.SYNCS 0x989680 ;  /* 0x009896800000895d */ /* 0x004fea0003900000 */
[----:B------:R-:W2:Y:S02]  /*8510*/  @!P0 SYNCS.PHASECHK.TRANS64 P0, [R0+URZ], R3 ;  /* 0x00000003000085a7 */ /* 0x000ea400080010ff */
[----:B--2---:R-:W-:Y:S05]  /*8520*/  @!P0 BRA `(.L_x_120) ;  /* 0xfffffffc00f08947 */ /* 0x004fea000383ffff */
[----:B------:R-:W-:Y:S05]  /*8530*/  BRA `(.L_x_121) ;  /* 0xffffffa000047947 */ /* 0x000fea000383ffff */
.L_x_43:
[----:B-1----:R1:W2:Y:S02]  /*8540*/  SYNCS.PHASECHK.TRANS64.TRYWAIT P0, [R0+URZ+0xf0], R5 ;  /* 0x0000f005000075a7 */ /* 0x0022a400080011ff */
[----:B--2---:R-:W-:Y:S05]  /*8550*/  @!P0 NANOSLEEP.SYNCS 0x989680 ;  /* 0x009896800000895d */ /* 0x004fea0003900000 */
[----:B------:R-:W2:Y:S02]  /*8560*/  @!P0 SYNCS.PHASECHK.TRANS64 P0, [R0+URZ+0xf0], R5 ;  /* 0x0000f005000085a7 */ /* 0x000ea400080010ff */
[----:B--2---:R-:W-:Y:S05]  /*8570*/  @!P0 BRA `(.L_x_43) ;  /* 0xfffffffc00f08947 */ /* 0x004fea000383ffff */
[----:B------:R-:W-:Y:S05]  /*8580*/  BRA `(.L_x_122) ;  /* 0xffffffa000607947 */ /* 0x000fea000383ffff */
.L_x_44:
[----:B------:R-:W-:-:S07]  /*8590*/  MOV R0, UR5 ;  /* 0x0000000500007c02 */ /* 0x000fce0008000f00 */
.L_x_123:
[----:B-1----:R1:W2:Y:S02]  /*85a0*/  SYNCS.PHASECHK.TRANS64.TRYWAIT P0, [R0+URZ+0xa0], R5 ;  /* 0x0000a005000075a7 */ /* 0x0022a400080011ff */
[----:B--2---:R-:W-:Y:S05]  /*85b0*/  @!P0 NANOSLEEP.SYNCS 0x989680 ;  /* 0x009896800000895d */ /* 0x004fea0003900000 */
[----:B------:R-:W2:Y:S02]  /*85c0*/  @!P0 SYNCS.PHASECHK.TRANS64 P0, [R0+URZ+0xa0], R5 ;  /* 0x0000a005000085a7 */ /* 0x000ea400080010ff */
[----:B--2---:R-:W-:Y:S05]  /*85d0*/  @!P0 BRA `(.L_x_123) ;  /* 0xfffffffc00f08947 */ /* 0x004fea000383ffff */
[----:B------:R-:W-:Y:S05]  /*85e0*/  BRA `(.L_x_124) ;  /* 0xffffffa000707947 */ /* 0x000fea000383ffff */
.L_x_45:
[----:B-1----:R1:W2:Y:S02]  /*85f0*/  SYNCS.PHASECHK.TRANS64.TRYWAIT P1, [R0+URZ+0x90], R5 ;  /* 0x00009005000075a7 */ /* 0x0022a400080211ff */
[----:B--2---:R-:W-:Y:S05]  /*8600*/  @!P1 NANOSLEEP.SYNCS 0x989680 ;  /* 0x009896800000995d */ /* 0x004fea0003900000 */
[----:B------:R-:W2:Y:S02]  /*8610*/  @!P1 SYNCS.PHASECHK.TRANS64 P1, [R0+URZ+0x90], R5 ;  /* 0x00009005000095a7 */ /* 0x000ea400080210ff */
[----:B--2---:R-:W-:Y:S05]  /*8620*/  @!P1 BRA `(.L_x_45) ;  /* 0xfffffffc00f09947 */ /* 0x004fea000383ffff */
[----:B------:R-:W-:Y:S05]  /*8630*/  BRA `(.L_x_125) ;  /* 0xffffffa000a07947 */ /* 0x000fea000383ffff */
.L_x_48:
[----:B------:R-:W-:-:S07]  /*8640*/  MOV R0, UR5 ;  /* 0x0000000500007c02 */ /* 0x000fce0008000f00 */
.L_x_126:
[----:B-1----:R1:W2:Y:S02]  /*8650*/  SYNCS.PHASECHK.TRANS64.TRYWAIT P0, [R0+URZ+0xa0], R3 ;  /* 0x0000a003000075a7 */ /* 0x0022a400080011ff */
[----:B--2---:R-:W-:Y:S05]  /*8660*/  @!P0 NANOSLEEP.SYNCS 0x989680 ;  /* 0x009896800000895d */ /* 0x004fea0003900000 */
[----:B------:R-:W2:Y:S02]  /*8670*/  @!P0 SYNCS.PHASECHK.TRANS64 P0, [R0+URZ+0xa0], R3 ;  /* 0x0000a003000085a7 */ /* 0x000ea400080010ff */
[----:B--2---:R-:W-:Y:S05]  /*8680*/  @!P0 BRA `(.L_x_126) ;  /* 0xfffffffc00f08947 */ /* 0x004fea000383ffff */
[----:B------:R-:W-:Y:S05]  /*8690*/  BRA `(.L_x_47) ;  /* 0xffffffa000f47947 */ /* 0x000fea000383ffff */
.L_x_55:
[----:B-1----:R1:W2:Y:S02]  /*86a0*/  SYNCS.PHASECHK.TRANS64.TRYWAIT P1, [R0+URZ+0x90], R5 ;  /* 0x00009005000075a7 */ /* 0x0022a400080211ff */
[----:B--2---:R-:W-:Y:S05]  /*86b0*/  @!P1 NANOSLEEP.SYNCS 0x989680 ;  /* 0x009896800000995d */ /* 0x004fea0003900000 */
[----:B------:R-:W2:Y:S02]  /*86c0*/  @!P1 SYNCS.PHASECHK.TRANS64 P1, [R0+URZ+0x90], R5 ;  /* 0x00009005000095a7 */ /* 0x000ea400080210ff */
[----:B--2---:R-:W-:Y:S05]  /*86d0*/  @!P1 BRA `(.L_x_55) ;  /* 0xfffffffc00f09947 */ /* 0x004fea000383ffff */
[----:B------:R-:W-:Y:S05]  /*86e0*/  BRA `(.L_x_127) ;  /* 0xffffffa8004c7947 */ /* 0x000fea000383ffff */
.L_x_56:
[----:B------:R-:W-:-:S07]  /*86f0*/  MOV R3, UR9 ;  /* 0x0000000900037c02 */ /* 0x000fce0008000f00 */
.L_x_128:
[----:B-1----:R1:W2:Y:S02]  /*8700*/  SYNCS.PHASECHK.TRANS64.TRYWAIT P0, [R3+URZ+0xd0], R0 ;  /* 0x0000d000030075a7 */ /* 0x0022a400080011ff */
[----:B--2---:R-:W-:Y:S05]  /*8710*/  @!P0 NANOSLEEP.SYNCS 0x989680 ;  /* 0x009896800000895d */ /* 0x004fea0003900000 */
[----:B------:R-:W2:Y:S02]  /*8720*/  @!P0 SYNCS.PHASECHK.TRANS64 P0, [R3+URZ+0xd0], R0 ;  /* 0x0000d000030085a7 */ /* 0x000ea400080010ff */
[----:B--2---:R-:W-:Y:S05]  /*8730*/  @!P0 BRA `(.L_x_128) ;  /* 0xfffffffc00f08947 */ /* 0x004fea000383ffff */
[----:B------:R-:W-:Y:S05]  /*8740*/  BRA `(.L_x_129) ;  /* 0xffffffa800807947 */ /* 0x000fea000383ffff */
.L_x_59:
[----:B------:R-:W-:Y:S07]  /*8750*/  MOV R0, UR7 ;  /* 0x0000000700007c02 */ /* 0x000fee0008000f00 */
.L_x_130:
[----:B-1----:R1:W2:Y:S02]  /*8760*/  SYNCS.PHASECHK.TRANS64.TRYWAIT P0, [R0+URZ], R3 ;  /* 0x00000003000075a7 */ /* 0x0022a400080011ff */
[----:B--2---:R-:W-:Y:S05]  /*8770*/  @!P0 NANOSLEEP.SYNCS 0x989680 ;  /* 0x009896800000895d */ /* 0x004fea0003900000 */
[----:B------:R-:W2:Y:S02]  /*8780*/  @!P0 SYNCS.PHASECHK.TRANS64 P0, [R0+URZ], R3 ;  /* 0x00000003000085a7 */ /* 0x000ea400080010ff */
[----:B--2---:R-:W-:Y:S05]  /*8790*/  @!P0 BRA `(.L_x_130) ;  /* 0xfffffffc00f08947 */ /* 0x004fea000383ffff */
[----:B------:R-:W-:Y:S05]  /*87a0*/  BRA `(.L_x_58) ;  /* 0xffffffa800a07947 */ /* 0x000fea000383ffff */
.L_x_62:
[----:B------:R-:W-:-:S07]  /*87b0*/  MOV R0, UR5 ;  /* 0x0000000500007c02 */ /* 0x000fce0008000f00 */
.L_x_131:
[----:B--2---:R2:W3:Y:S02]  /*87c0*/  SYNCS.PHASECHK.TRANS64.TRYWAIT P0, [R0+URZ], R3 ;  /* 0x00000003000075a7 */ /* 0x0044e400080011ff */
[----:B---3--:R-:W-:Y:S05]  /*87d0*/  @!P0 NANOSLEEP.SYNCS 0x989680 ;  /* 0x009896800000895d */ /* 0x008fea0003900000 */
[----:B------:R-:W3:Y:S02]  /*87e0*/  @!P0 SYNCS.PHASECHK.TRANS64 P0, [R0+URZ], R3 ;  /* 0x00000003000085a7 */ /* 0x000ee400080010ff */
[----:B---3--:R-:W-:Y:S05]  /*87f0*/  @!P0 BRA `(.L_x_131) ;  /* 0xfffffffc00f08947 */ /* 0x008fea000383ffff */
[----:B------:R-:W-:Y:S05]  /*8800*/  BRA `(.L_x_132) ;  /* 0xffffffac00407947 */ /* 0x000fea000383ffff */
.L_x_63:
[----:B------:R-:W-:-:S07]  /*8810*/  MOV R0, UR5 ;  /* 0x0000000500007c02 */ /* 0x000fce0008000f00 */
.L_x_133:
[----:B--2---:R2:W3:Y:S02]  /*8820*/  SYNCS.PHASECHK.TRANS64.TRYWAIT P0, [R0+URZ], R3 ;  /* 0x00000003000075a7 */ /* 0x0044e400080011ff */
[----:B---3--:R-:W-:Y:S05]  /*8830*/  @!P0 NANOSLEEP.SYNCS 0x989680 ;  /* 0x009896800000895d */ /* 0x008fea0003900000 */
[----:B------:R-:W3:Y:S02]  /*8840*/  @!P0 SYNCS.PHASECHK.TRANS64 P0, [R0+URZ], R3 ;  /* 0x00000003000085a7 */ /* 0x000ee400080010ff */
[----:B---3--:R-:W-:Y:S05]  /*8850*/  @!P0 BRA `(.L_x_133) ;  /* 0xfffffffc00f08947 */ /* 0x008fea000383ffff */
[----:B------:R-:W-:Y:S05]  /*8860*/  BRA `(.L_x_134) ;  /* 0xffffffac004c7947 */ /* 0x000fea000383ffff */
.L_x_64:
[----:B------:R-:W-:-:S07]  /*8870*/  MOV R0, UR5 ;  /* 0x0000000500007c02 */ /* 0x000fce0008000f00 */
.L_x_135:
[----:B--2---:R2:W3:Y:S02]  /*8880*/  SYNCS.PHASECHK.TRANS64.TRYWAIT P0, [R0+URZ], R3 ;  /* 0x00000003000075a7 */ /* 0x0044e400080011ff */
[----:B---3--:R-:W-:Y:S05]  /*8890*/  @!P0 NANOSLEEP.SYNCS 0x989680 ;  /* 0x009896800000895d */ /* 0x008fea0003900000 */
[----:B------:R-:W3:Y:S02]  /*88a0*/  @!P0 SYNCS.PHASECHK.TRANS64 P0, [R0+URZ], R3 ;  /* 0x00000003000085a7 */ /* 0x000ee400080010ff */
[----:B---3--:R-:W-:Y:S05]  /*88b0*/  @!P0 BRA `(.L_x_135) ;  /* 0xfffffffc00f08947 */ /* 0x008fea000383ffff */
[----:B------:R-:W-:Y:S05]  /*88c0*/  BRA `(.L_x_136) ;  /* 0xffffffac00587947 */ /* 0x000fea000383ffff */
.L_x_65:
[----:B------:R-:W-:-:S07]  /*88d0*/  MOV R0, UR7 ;  /* 0x0000000700007c02 */ /* 0x000fce0008000f00 */
.L_x_137:
[----:B--2---:R2:W3:Y:S02]  /*88e0*/  SYNCS.PHASECHK.TRANS64.TRYWAIT P0, [R0+URZ], R3 ;  /* 0x00000003000075a7 */ /* 0x0044e400080011ff */
[----:B---3--:R-:W-:Y:S05]  /*88f0*/  @!P0 NANOSLEEP.SYNCS 0x989680 ;  /* 0x009896800000895d */ /* 0x008fea0003900000 */
[----:B------:R-:W3:Y:S02]  /*8900*/  @!P0 SYNCS.PHASECHK.TRANS64 P0, [R0+URZ], R3 ;  /* 0x00000003000085a7 */ /* 0x000ee400080010ff */
[----:B---3--:R-:W-:Y:S05]  /*8910*/  @!P0 BRA `(.L_x_137) ;  /* 0xfffffffc00f08947 */ /* 0x008fea000383ffff */
[----:B------:R-:W-:Y:S05]  /*8920*/  BRA `(.L_x_138) ;  /* 0xffffffac00647947 */ /* 0x000fea000383ffff */
.L_x_70:
[----:B--2---:R2:W3:Y:S02]  /*8930*/  SYNCS.PHASECHK.TRANS64.TRYWAIT P0, [R0+URZ+0x90], R3 ;  /* 0x00009003000075a7 */ /* 0x0044e400080011ff */
[----:B---3--:R-:W-:Y:S05]  /*8940*/  @!P0 NANOSLEEP.SYNCS 0x989680 ;  /* 0x009896800000895d */ /* 0x008fea0003900000 */
[----:B------:R-:W3:Y:S02]  /*8950*/  @!P0 SYNCS.PHASECHK.TRANS64 P0, [R0+URZ+0x90], R3 ;  /* 0x00009003000085a7 */ /* 0x000ee400080010ff */
[----:B---3--:R-:W-:Y:S05]  /*8960*/  @!P0 BRA `(.L_x_70) ;  /* 0xfffffffc00f08947 */ /* 0x008fea000383ffff */
[----:B------:R-:W-:Y:S05]  /*8970*/  BRA `(.L_x_139) ;  /* 0xffffffb000687947 */ /* 0x000fea000383ffff */
.L_x_73:
[----:B------:R-:W-:Y:S07]  /*8980*/  MOV R0, UR7 ;  /* 0x0000000700007c02 */ /* 0x000fee0008000f00 */
.L_x_140:
[----:B--2---:R2:W3:Y:S02]  /*8990*/  SYNCS.PHASECHK.TRANS64.TRYWAIT P0, [R0+URZ+0x88], R3 ;  /* 0x00008803000075a7 */ /* 0x0044e400080011ff */
[----:B---3--:R-:W-:Y:S05]  /*89a0*/  @!P0 NANOSLEEP.SYNCS 0x989680 ;  /* 0x009896800000895d */ /* 0x008fea0003900000 */
[----:B------:R-:W3:Y:S02]  /*89b0*/  @!P0 SYNCS.PHASECHK.TRANS64 P0, [R0+URZ+0x88], R3 ;  /* 0x00008803000085a7 */ /* 0x000ee400080010ff */
[----:B---3--:R-:W-:Y:S05]  /*89c0*/  @!P0 BRA `(.L_x_140) ;  /* 0xfffffffc00f08947 */ /* 0x008fea000383ffff */
[----:B------:R-:W-:Y:S05]  /*89d0*/  BRA `(.L_x_72) ;  /* 0xffffffb400487947 */ /* 0x000fea000383ffff */
.L_x_76:
[----:B--2---:R-:W-:Y:S07]  /*89e0*/  MOV R3, UR7 ;  /* 0x0000000700037c02 */ /* 0x004fee0008000f00 */
.L_x_141:
[----:B-1----:R1:W2:Y:S02]  /*89f0*/  SYNCS.PHASECHK.TRANS64.TRYWAIT P0, [R3+URZ+0x70], R12 ;  /* 0x0000700c030075a7 */ /* 0x0022a400080011ff */
[----:B--2---:R-:W-:Y:S05]  /*8a00*/  @!P0 NANOSLEEP.SYNCS 0x989680 ;  /* 0x009896800000895d */ /* 0x004fea0003900000 */
[----:B------:R-:W2:Y:S02]  /*8a10*/  @!P0 SYNCS.PHASECHK.TRANS64 P0, [R3+URZ+0x70], R12 ;  /* 0x0000700c030085a7 */ /* 0x000ea400080010ff */
[----:B--2---:R-:W-:Y:S05]  /*8a20*/  @!P0 BRA `(.L_x_141) ;  /* 0xfffffffc00f08947 */ /* 0x004fea000383ffff */
[----:B------:R-:W-:Y:S05]  /*8a30*/  BRA `(.L_x_142) ;  /* 0xffffffb400c07947 */ /* 0x000fea000383ffff */
.L_x_77:
[----:B------:R-:W-:Y:S07]  /*8a40*/  MOV R3, UR7 ;  /* 0x0000000700037c02 */ /* 0x000fee0008000f00 */
.L_x_143:
[----:B-1----:R1:W2:Y:S02]  /*8a50*/  SYNCS.PHASECHK.TRANS64.TRYWAIT P0, [R3+URZ+0x78], R12 ;  /* 0x0000780c030075a7 */ /* 0x0022a400080011ff */
[----:B--2---:R-:W-:Y:S05]  /*8a60*/  @!P0 NANOSLEEP.SYNCS 0x989680 ;  /* 0x009896800000895d */ /* 0x004fea0003900000 */
[----:B------:R-:W2:Y:S02]  /*8a70*/  @!P0 SYNCS.PHASECHK.TRANS64 P0, [R3+URZ+0x78], R12 ;  /* 0x0000780c030085a7 */ /* 0x000ea400080010ff */
[----:B--2---:R-:W-:Y:S05]  /*8a80*/  @!P0 BRA `(.L_x_143) ;  /* 0xfffffffc00f08947 */ /* 0x004fea000383ffff */
[----:B------:R-:W-:Y:S05]  /*8a90*/  BRA `(.L_x_144) ;  /* 0xffffffb800407947 */ /* 0x000fea000383ffff */
.L_x_79:
[----:B------:R-:W-:-:S07]  /*8aa0*/  MOV R0, UR7 ;  /* 0x0000000700007c02 */ /* 0x000fce0008000f00 */
.L_x_145:
[----:B-1----:R1:W3:Y:S02]  /*8ab0*/  SYNCS.PHASECHK.TRANS64.TRYWAIT P0, [R0+URZ+0x70], R3 ;  /* 0x00007003000075a7 */ /* 0x0022e400080011ff */
[----:B---3--:R-:W-:Y:S05]  /*8ac0*/  @!P0 NANOSLEEP.SYNCS 0x989680 ;  /* 0x009896800000895d */ /* 0x008fea0003900000 */
[----:B------:R-:W3:Y:S02]  /*8ad0*/  @!P0 SYNCS.PHASECHK.TRANS64 P0, [R0+URZ+0x70], R3 ;  /* 0x00007003000085a7 */ /* 0x000ee400080010ff */
[----:B---3--:R-:W-:Y:S05]  /*8ae0*/  @!P0 BRA `(.L_x_145) ;  /* 0xfffffffc00f08947 */ /* 0x008fea000383ffff */
[----:B------:R-:W-:Y:S05]  /*8af0*/  BRA `(.L_x_146) ;  /* 0xffffffb800b07947 */ /* 0x000fea000383ffff */
.L_x_81:
[----:B--2---:R2:W4:Y:S02]  /*8b00*/  SYNCS.PHASECHK.TRANS64.TRYWAIT P0, [R0+URZ+0x90], R3 ;  /* 0x00009003000075a7 */ /* 0x00452400080011ff */
[----:B----4-:R-:W-:Y:S05]  /*8b10*/  @!P0 NANOSLEEP.SYNCS 0x989680 ;  /* 0x009896800000895d */ /* 0x010fea0003900000 */
[----:B------:R-:W4:Y:S02]  /*8b20*/  @!P0 SYNCS.PHASECHK.TRANS64 P0, [R0+URZ+0x90], R3 ;  /* 0x00009003000085a7 */ /* 0x000f2400080010ff */
[----:B----4-:R-:W-:Y:S05]  /*8b30*/  @!P0 BRA `(.L_x_81) ;  /* 0xfffffffc00f08947 */ /* 0x010fea000383ffff */
[----:B------:R-:W-:Y:S05]  /*8b40*/  BRA `(.L_x_147) ;  /* 0xffffffbc00787947 */ /* 0x000fea000383ffff */
.L_x_92:
[----:B-1----:R1:W3:Y:S02]  /*8b50*/  SYNCS.PHASECHK.TRANS64.TRYWAIT P1, [R3+URZ+0x60], R0 ;  /* 0x00006000030075a7 */ /* 0x0022e400080211ff */
[----:B---3--:R-:W-:Y:S05]  /*8b60*/  @!P1 NANOSLEEP.SYNCS 0x989680 ;  /* 0x009896800000995d */ /* 0x008fea0003900000 */
[----:B------:R-:W3:Y:S02]  /*8b70*/  @!P1 SYNCS.PHASECHK.TRANS64 P1, [R3+URZ+0x60], R0 ;  /* 0x00006000030095a7 */ /* 0x000ee400080210ff */
[----:B---3--:R-:W-:Y:S05]  /*8b80*/  @!P1 BRA `(.L_x_92) ;  /* 0xfffffffc00f09947 */ /* 0x008fea000383ffff */
[----:B------:R-:W-:Y:S05]  /*8b90*/  BRA `(.L_x_91) ;  /* 0xffffffc8009c7947 */ /* 0x000fea000383ffff */
.L_x_94:
[----:B-1----:R1:W4:Y:S02]  /*8ba0*/  SYNCS.PHASECHK.TRANS64.TRYWAIT P0, [R207+URZ+0xb0], R2 ;  /* 0x0000b002cf0075a7 */ /* 0x00232400080011ff */
[----:B----4-:R-:W-:Y:S05]  /*8bb0*/  @!P0 NANOSLEEP.SYNCS 0x989680 ;  /* 0x009896800000895d */ /* 0x010fea0003900000 */
[----:B------:R-:W4:Y:S02]  /*8bc0*/  @!P0 SYNCS.PHASECHK.TRANS64 P0, [R207+URZ+0xb0], R2 ;  /* 0x0000b002cf0085a7 */ /* 0x000f2400080010ff */
[----:B----4-:R-:W-:Y:S05]  /*8bd0*/  @!P0 BRA `(.L_x_94) ;  /* 0xfffffffc00f08947 */ /* 0x010fea000383ffff */
[----:B------:R-:W-:Y:S05]  /*8be0*/  BRA `(.L_x_93) ;  /* 0xffffffc800f87947 */ /* 0x000fea000383ffff */
.L_x_103:
[----:B--2---:R2:W3:Y:S02]  /*8bf0*/  SYNCS.PHASECHK.TRANS64.TRYWAIT P0, [R210+URZ+0x60], R3 ;  /* 0x00006003d20075a7 */ /* 0x0044e400080011ff */
[----:B---3--:R-:W-:Y:S05]  /*8c00*/  @!P0 NANOSLEEP.SYNCS 0x989680 ;  /* 0x009896800000895d */ /* 0x008fea0003900000 */
[----:B------:R-:W3:Y:S02]  /*8c10*/  @!P0 SYNCS.PHASECHK.TRANS64 P0, [R210+URZ+0x60], R3 ;  /* 0x00006003d20085a7 */ /* 0x000ee400080010ff */
[----:B---3--:R-:W-:Y:S05]  /*8c20*/  @!P0 BRA `(.L_x_103) ;  /* 0xfffffffc00f08947 */ /* 0x008fea000383ffff */
[----:B------:R-:W-:Y:S05]  /*8c30*/  BRA `(.L_x_102) ;  /* 0xffffffe000047947 */ /* 0x000fea000383ffff */
        .weak           $__internal_0_$__cuda_sm10x_tcgen05_guardrail_trap_col_being_dealloced_not_returned_by_alloc
        .type           $__internal_0_$__cuda_sm10x_tcgen05_guardrail_trap_col_being_dealloced_not_returned_by_alloc,@function
        .size           $__internal_0_$__cuda_sm10x_tcgen05_guardrail_trap_col_being_dealloced_not_returned_by_alloc,($__internal_1_$__cuda_sm10x_tcgen05_guardrail_trap_phase_invalid_during_alloc - $__internal_0_$__cuda_sm10x_tcgen05_guardrail_trap_col_being_dealloced_not_returned_by_alloc)
$__internal_0_$__cuda_sm10x_tcgen05_guardrail_trap_col_being_dealloced_not_returned_by_alloc:
[----:B------:R-:W-:Y:S05]  /*8c40*/  BPT.TRAP 0x1 ;  /* 0x000000040000795c */ /* 0x000fea0000300000 */
[----:B------:R-:W-:-:S04]  /*8c50*/  HFMA2 R3, -RZ, RZ, 0, 0 ;  /* 0x00000000ff037431 */ /* 0x000fc800000001ff */
[----:B------:R-:W-:Y:S05]  /*8c60*/  RET.REL.NODEC R2 `(_ZN7cutlass13device_kernelINS_4gemm6kernel13GemmUniversalIN4cute5tupleIJiiiiEEENS1_10collective13CollectiveMmaINS1_35MainloopSm100TmaUmmaWarpSpecializedILi6ELi2ELi4ENS5_IJNS4_1CILi1EEESB_SB_EEEEENS5_IJNSA_ILi128EEESE_NSA_ILi32EEEEEENS_12float_e4m3_tENS5_IJlSB_lEEESH_SI_NS4_8TiledMMAINS4_8MMA_AtomIJNS4_10MMA_TraitsINS4_19SM100_MMA_F8F6F4_SSEJSH_SH_fSE_SE_NS4_17integral_constantINS4_4UMMA5MajorELSP_0EEESQ_NSN_INSO_7ScaleInELSR_0EEESS_EEEEEENS4_6LayoutISC_NS5_IJNSA_ILi0EEESW_SW_EEEEENS5_IJNS4_10UnderscoreESZ_SZ_EEEEENS4_13SM90_TMA_LOADENS4_14ComposedLayoutINS4_7SwizzleILi1ELi4ELi3EEENS4_18smem_ptr_flag_bitsILi8EEENSV_INS5_IJNSA_ILi8EEESF_EEENS5_IJSF_SB_EEEEEEEvNS4_8identityES12_S1C_vS1D_EENS_8epilogue10collective18CollectiveEpilogueINS1F_23Sm100TmaWarpSpecializedILi2ELi2ELi64ELb0ELb0EEEJSG_NS5_IJNSV_ISE_SB_EENSV_INSA_ILi64EEESB_EEEEESH_SI_SH_SI_NS1F_6fusion15FusionCallbacksIS1J_NS1O_17LinearCombinationISH_fSH_fLNS_15FloatRoundStyleE2EEESG_S1N_JEEENS4_5SM1004TMEM4LOAD26SM100_TMEM_LOAD_32dp32b64xES12_NS13_INS14_ILi2ELi4ELi3EEES17_NSV_INS5_IJS18_S1L_EEENS5_IJS1L_SB_EEEEEEENS4_39AutoVectorizingCopyWithAssumedAlignmentILi128EEENS4_14SM90_TMA_STOREES22_S24_S24_EEEvvEEEEvNT_6ParamsE) ;  /* 0xffffff7002e47950 */ /* 0x000fea0003c3ffff */
        .weak           $__internal_1_$__cuda_sm10x_tcgen05_guardrail_trap_phase_invalid_during_alloc
        .type           $__internal_1_$__cuda_sm10x_tcgen05_guardrail_trap_phase_invalid_during_alloc,@function
        .size           $__internal_1_$__cuda_sm10x_tcgen05_guardrail_trap_phase_invalid_during_alloc,($__internal_2_$__cuda_sm10x_tcgen05_guardrail_trap_unallocated_columns_being_dealloced - $__internal_1_$__cuda_sm10x_tcgen05_guardrail_trap_phase_invalid_during_alloc)
$__internal_1_$__cuda_sm10x_tcgen05_guardrail_trap_phase_invalid_during_alloc:
[----:B------:R-:W-:Y:S05]  /*8c70*/  BPT.TRAP 0x1 ;  /* 0x000000040000795c */ /* 0x000fea0000300000 */
[----:B------:R-:W-:-:S04]  /*8c80*/  MOV R3, 0x0 ;  /* 0x0000000000037802 */ /* 0x000fc80000000f00 */
[----:B------:R-:W-:Y:S05]  /*8c90*/  RET.REL.NODEC R2 `(_ZN7cutlass13device_kernelINS_4gemm6kernel13GemmUniversalIN4cute5tupleIJiiiiEEENS1_10collective13CollectiveMmaINS1_35MainloopSm100TmaUmmaWarpSpecializedILi6ELi2ELi4ENS5_IJNS4_1CILi1EEESB_SB_EEEEENS5_IJNSA_ILi128EEESE_NSA_ILi32EEEEEENS_12float_e4m3_tENS5_IJlSB_lEEESH_SI_NS4_8TiledMMAINS4_8MMA_AtomIJNS4_10MMA_TraitsINS4_19SM100_MMA_F8F6F4_SSEJSH_SH_fSE_SE_NS4_17integral_constantINS4_4UMMA5MajorELSP_0EEESQ_NSN_INSO_7ScaleInELSR_0EEESS_EEEEEENS4_6LayoutISC_NS5_IJNSA_ILi0EEESW_SW_EEEEENS5_IJNS4_10UnderscoreESZ_SZ_EEEEENS4_13SM90_TMA_LOADENS4_14ComposedLayoutINS4_7SwizzleILi1ELi4ELi3EEENS4_18smem_ptr_flag_bitsILi8EEENSV_INS5_IJNSA_ILi8EEESF_EEENS5_IJSF_SB_EEEEEEEvNS4_8identityES12_S1C_vS1D_EENS_8epilogue10collective18CollectiveEpilogueINS1F_23Sm100TmaWarpSpecializedILi2ELi2ELi64ELb0ELb0EEEJSG_NS5_IJNSV_ISE_SB_EENSV_INSA_ILi64EEESB_EEEEESH_SI_SH_SI_NS1F_6fusion15FusionCallbacksIS1J_NS1O_17LinearCombinationISH_fSH_fLNS_15FloatRoundStyleE2EEESG_S1N_JEEENS4_5SM1004TMEM4LOAD26SM100_TMEM_LOAD_32dp32b64xES12_NS13_INS14_ILi2ELi4ELi3EEES17_NSV_INS5_IJS18_S1L_EEENS5_IJS1L_SB_EEEEEEENS4_39AutoVectorizingCopyWithAssumedAlignmentILi128EEENS4_14SM90_TMA_STOREES22_S24_S24_EEEvvEEEEvNT_6ParamsE) ;  /* 0xffffff7002d87950 */ /* 0x000fea0003c3ffff */
        .weak           $__internal_2_$__cuda_sm10x_tcgen05_guardrail_trap_unallocated_columns_being_dealloced
        .type           $__internal_2_$__cuda_sm10x_tcgen05_guardrail_trap_unallocated_columns_being_dealloced,@function
        .size           $__internal_2_$__cuda_sm10x_tcgen05_guardrail_trap_unallocated_columns_being_dealloced,(.L_x_149 - $__internal_2_$__cuda_sm10x_tcgen05_guardrail_trap_unallocated_columns_being_dealloced)
$__internal_2_$__cuda_sm10x_tcgen05_guardrail_trap_unallocated_columns_being_dealloced:
[----:B------:R-:W-:Y:S05]  /*8ca0*/  BPT.TRAP 0x1 ;  /* 0x000000040000795c */ /* 0x000fea0000300000 */
[----:B------:R-:W-:-:S04]  /*8cb0*/  HFMA2 R3, -RZ, RZ, 0, 0 ;  /* 0x00000000ff037431 */ /* 0x000fc800000001ff */
[----:B------:R-:W-:Y:S05]  /*8cc0*/  RET.REL.NODEC R2 `(_ZN7cutlass13device_kernelINS_4gemm6kernel13GemmUniversalIN4cute5tupleIJiiiiEEENS1_10collective13CollectiveMmaINS1_35MainloopSm100TmaUmmaWarpSpecializedILi6ELi2ELi4ENS5_IJNS4_1CILi1EEESB_SB_EEEEENS5_IJNSA_ILi128EEESE_NSA_ILi32EEEEEENS_12float_e4m3_tENS5_IJlSB_lEEESH_SI_NS4_8TiledMMAINS4_8MMA_AtomIJNS4_10MMA_TraitsINS4_19SM100_MMA_F8F6F4_SSEJSH_SH_fSE_SE_NS4_17integral_constantINS4_4UMMA5MajorELSP_0EEESQ_NSN_INSO_7ScaleInELSR_0EEESS_EEEEEENS4_6LayoutISC_NS5_IJNSA_ILi0EEESW_SW_EEEEENS5_IJNS4_10UnderscoreESZ_SZ_EEEEENS4_13SM90_TMA_LOADENS4_14ComposedLayoutINS4_7SwizzleILi1ELi4ELi3EEENS4_18smem_ptr_flag_bitsILi8EEENSV_INS5_IJNSA_ILi8EEESF_EEENS5_IJSF_SB_EEEEEEEvNS4_8identityES12_S1C_vS1D_EENS_8epilogue10collective18CollectiveEpilogueINS1F_23Sm100TmaWarpSpecializedILi2ELi2ELi64ELb0ELb0EEEJSG_NS5_IJNSV_ISE_SB_EENSV_INSA_ILi64EEESB_EEEEESH_SI_SH_SI_NS1F_6fusion15FusionCallbacksIS1J_NS1O_17LinearCombinationISH_fSH_fLNS_15FloatRoundStyleE2EEESG_S1N_JEEENS4_5SM1004TMEM4LOAD26SM100_TMEM_LOAD_32dp32b64xES12_NS13_INS14_ILi2ELi4ELi3EEES17_NSV_INS5_IJS18_S1L_EEENS5_IJS1L_SB_EEEEEEENS4_39AutoVectorizingCopyWithAssumedAlignmentILi128EEENS4_14SM90_TMA_STOREES22_S24_S24_EEEvvEEEEvNT_6ParamsE) ;  /* 0xffffff7002cc7950 */ /* 0x000fea0003c3ffff */
.L_x_148:
[----:B------:R-:W-:-:S00]  /*8cd0*/  BRA `(.L_x_148) ;  /* 0xfffffffc00fc7947 */ /* 0x000fc0000383ffff */
[----:B------:R-:W-:-:S00]  /*8ce0*/  NOP ;  /* 0x0000000000007918 */ /* 0x000fc00000000000 */
        /* <DEDUP_REMOVED lines=9> */
.L_x_149:


//--------------------- .nv.global.init           --------------------------
	.section	.nv.global.init,"aw",@progbits
.nv.global.init:
	.type		$str$27,@object
	.size		$str$27,($str$28 - $str$27)
$str$27:
        /*0000*/ 	.byte	0x28, 0x61, 0x64, 0x64, 0x72, 0x65, 0x73, 0x73, 0x20, 0x26, 0x20, 0x6d, 0x61, 0x73, 0x6b, 0x29
        /*0010*/ 	.byte	0x20, 0x3d, 0x3d, 0x20, 0x30, 0x00
	.type		$str$28,@object
	.size		$str$28,($str$26 - $str$28)
$str$28:
        /*0016*/ 	.byte	0x2f, 0x74, 0x6d, 0x70, 0x2f, 0x63, 0x75, 0x74, 0x6c, 0x61, 0x73, 0x73, 0x5f, 0x73, 0x77, 0x65
        /*0026*/ 	.byte	0x65, 0x70, 0x5f, 0x73, 0x72, 0x63, 0x2f, 0x69, 0x6e, 0x63, 0x6c, 0x75, 0x64, 0x65, 0x2f, 0x63
        /*0036*/ 	.byte	0x75, 0x74, 0x65, 0x2f, 0x70, 0x6f, 0x69, 0x6e, 0x74, 0x65, 0x72, 0x5f, 0x66, 0x6c, 0x61, 0x67
        /*0046*/ 	.byte	0x67, 0x65, 0x64, 0x2e, 0x68, 0x70, 0x70, 0x00
	.type		$str$26,@object
	.size		$str$26,($str$25 - $str$26)
$str$26:
        /*004e*/ 	.byte	0x2f, 0x74, 0x6d, 0x70, 0x2f, 0x63, 0x75, 0x74, 0x6c, 0x61, 0x73, 0x73, 0x5f, 0x73, 0x77, 0x65
        /*005e*/ 	.byte	0x65, 0x70, 0x5f, 0x73, 0x72, 0x63, 0x2f, 0x69, 0x6e, 0x63, 0x6c, 0x75, 0x64, 0x65, 0x2f, 0x63
        /*006e*/ 	.byte	0x75, 0x74, 0x65, 0x2f, 0x61, 0x74, 0x6f, 0x6d, 0x2f, 0x63, 0x6f, 0x70, 0x79, 0x5f, 0x74, 0x72
        /*007e*/ 	.byte	0x61, 0x69, 0x74, 0x73, 0x5f, 0x73, 0x6d, 0x31, 0x30, 0x30, 0x2e, 0x68, 0x70, 0x70, 0x00
	.type		$str$25,@object
	.size		$str$25,(__unnamed_1 - $str$25)
$str$25:
        /*008d*/ 	.byte	0x28, 0x28, 0x75, 0x69, 0x6e, 0x74, 0x33, 0x32, 0x5f, 0x74, 0x28, 0x74, 0x68, 0x72, 0x65, 0x61
        /*009d*/ 	.byte	0x64, 0x49, 0x64, 0x78, 0x2e, 0x78, 0x29, 0x20, 0x2f, 0x20, 0x33, 0x32, 0x29, 0x20, 0x25, 0x20
        /*00ad*/ 	.byte	0x34, 0x29, 0x20, 0x3d, 0x3d, 0x20, 0x28, 0x28, 0x28, 0x74, 0x6d, 0x65, 0x6d, 0x5f, 0x61, 0x64
        /*00bd*/ 	.byte	0x64, 0x72, 0x20, 0x3e, 0x3e, 0x20, 0x31, 0x36, 0x29, 0x20, 0x2f, 0x20, 0x33, 0x32, 0x29, 0x20
        /*00cd*/ 	.byte	0x25, 0x20, 0x34, 0x29, 0x00
	.type		__unnamed_1,@object
	.size		__unnamed_1,(__unnamed_2 - __unnamed_1)
__unnamed_1:
        /*00d2*/ 	.byte	0x61, 0x75, 0x74, 0x6f, 0x20, 0x63, 0x75, 0x74, 0x65, 0x3a, 0x3a, 0x61, 0x73, 0x5f, 0x70, 0x6f
        /* <DEDUP_REMOVED lines=24> */
        /*0262*/ 	.byte	0x43, 0x3c, 0x38, 0x31, 0x39, 0x32, 0x3e, 0x3e, 0x3e, 0x3e, 0x5d, 0x00
	.type		__unnamed_2,@object
	.size		__unnamed_2,(.L_2 - __unnamed_2)
__unnamed_2:
        /* <DEDUP_REMOVED lines=42> */
        /*050e*/ 	.byte	0x3e, 0x3e, 0x3e, 0x3e, 0x5d, 0x00
.L_2:


//--------------------- .nv.shared._ZN7cutlass13device_kernelINS_4gemm6kernel13GemmUniversalIN4cute5tupleIJiiiiEEENS1_10collective13CollectiveMmaINS1_35MainloopSm100TmaUmmaWarpSpecializedILi6ELi2ELi4ENS5_IJNS4_1CILi1EEESB_SB_EEEEENS5_IJNSA_ILi128EEESE_NSA_ILi32EEEEEENS_12float_e4m3_tENS5_IJlSB_lEEESH_SI_NS4_8TiledMMAINS4_8MMA_AtomIJNS4_10MMA_TraitsINS4_19SM100_MMA_F8F6F4_SSEJSH_SH_fSE_SE_NS4_17integral_constantINS4_4UMMA5MajorELSP_0EEESQ_NSN_INSO_7ScaleInELSR_0EEESS_EEEEEENS4_6LayoutISC_NS5_IJNSA_ILi0EEESW_SW_EEEEENS5_IJNS4_10UnderscoreESZ_SZ_EEEEENS4_13SM90_TMA_LOADENS4_14ComposedLayoutINS4_7SwizzleILi1ELi4ELi3EEENS4_18smem_ptr_flag_bitsILi8EEENSV_INS5_IJNSA_ILi8EEESF_EEENS5_IJSF_SB_EEEEEEEvNS4_8identityES12_S1C_vS1D_EENS_8epilogue10collective18CollectiveEpilogueINS1F_23Sm100TmaWarpSpecializedILi2ELi2ELi64ELb0ELb0EEEJSG_NS5_IJNSV_ISE_SB_EENSV_INSA_ILi64EEESB_EEEEESH_SI_SH_SI_NS1F_6fusion15FusionCallbacksIS1J_NS1O_17LinearCombinationISH_fSH_fLNS_15FloatRoundStyleE2EEESG_S1N_JEEENS4_5SM1004TMEM4LOAD26SM100_TMEM_LOAD_32dp32b64xES12_NS13_INS14_ILi2ELi4ELi3EEES17_NSV_INS5_IJS18_S1L_EEENS5_IJS1L_SB_EEEEEEENS4_39AutoVectorizingCopyWithAssumedAlignmentILi128EEENS4_14SM90_TMA_STOREES22_S24_S24_EEEvvEEEEvNT_6ParamsE --------------------------
	.section	.nv.shared._ZN7cutlass13device_kernelINS_4gemm6kernel13GemmUniversalIN4cute5tupleIJiiiiEEENS1_10collective13CollectiveMmaINS1_35MainloopSm100TmaUmmaWarpSpecializedILi6ELi2ELi4ENS5_IJNS4_1CILi1EEESB_SB_EEEEENS5_IJNSA_ILi128EEESE_NSA_ILi32EEEEEENS_12float_e4m3_tENS5_IJlSB_lEEESH_SI_NS4_8TiledMMAINS4_8MMA_AtomIJNS4_10MMA_TraitsINS4_19SM100_MMA_F8F6F4_SSEJSH_SH_fSE_SE_NS4_17integral_constantINS4_4UMMA5MajorELSP_0EEESQ_NSN_INSO_7ScaleInELSR_0EEESS_EEEEEENS4_6LayoutISC_NS5_IJNSA_ILi0EEESW_SW_EEEEENS5_IJNS4_10UnderscoreESZ_SZ_EEEEENS4_13SM90_TMA_LOADENS4_14ComposedLayoutINS4_7SwizzleILi1ELi4ELi3EEENS4_18smem_ptr_flag_bitsILi8EEENSV_INS5_IJNSA_ILi8EEESF_EEENS5_IJSF_SB_EEEEEEEvNS4_8identityES12_S1C_vS1D_EENS_8epilogue10collective18CollectiveEpilogueINS1F_23Sm100TmaWarpSpecializedILi2ELi2ELi64ELb0ELb0EEEJSG_NS5_IJNSV_ISE_SB_EENSV_INSA_ILi64EEESB_EEEEESH_SI_SH_SI_NS1F_6fusion15FusionCallbacksIS1J_NS1O_17LinearCombinationISH_fSH_fLNS_15FloatRoundStyleE2EEESG_S1N_JEEENS4_5SM1004TMEM4LOAD26SM100_TMEM_LOAD_32dp32b64xES12_NS13_INS14_ILi2ELi4ELi3EEES17_NSV_INS5_IJS18_S1L_EEENS5_IJS1L_SB_EEEEEEENS4_39AutoVectorizingCopyWithAssumedAlignmentILi128EEENS4_14SM90_TMA_STOREES22_S24_S24_EEEvvEEEEvNT_6ParamsE,"aw",@nobits
	.sectionflags	@""
	.align	16
	.zero		1024


//--------------------- .nv.shared.reserved.0     --------------------------
	.section	.nv.shared.reserved.0,"aw",@nobits
	.weak		__nv_reservedSMEM_offset_0_alias
	.size		__nv_reservedSMEM_offset_0_alias, 0, 64
	.other		__nv_reservedSMEM_offset_0_alias,@"STO_CUDA_RESERVED_SHARED STV_DEFAULT"
__nv_reservedSMEM_offset_0_alias:
	.zero		0
.nv.shared.reserved.0:
	.zero		64
	.weak		__nv_reservedSMEM_tcgen05_partition
	.type		__nv_reservedSMEM_tcgen05_partition,@object
	.size		__nv_reservedSMEM_tcgen05_partition,(.L_0 - __nv_reservedSMEM_tcgen05_partition)
__nv_reservedSMEM_tcgen05_partition:
	.zero		32
.L_0:


//--------------------- .nv.global                --------------------------
	.section	.nv.global,"aw",@nobits
.nv.global:
	.type		_ZN40_INTERNAL_5e72649e_4_k_cu_ba6f0864_341794cute1_E,@object
	.size		_ZN40_INTERNAL_5e72649e_4_k_cu_ba6f0864_341794cute1_E,(_ZN40_INTERNAL_5e72649e_4_k_cu_ba6f0864_341794cuda3std3__45__cpo6cbeginE - _ZN40_INTERNAL_5e72649e_4_k_cu_ba6f0864_341794cute1_E)
_ZN40_INTERNAL_5e72649e_4_k_cu_ba6f0864_341794cute1_E:
	.zero		1
	.type		_ZN40_INTERNAL_5e72649e_4_k_cu_ba6f0864_341794cuda3std3__45__cpo6cbeginE,@object
	.size		_ZN40_INTERNAL_5e72649e_4_k_cu_ba6f0864_341794cuda3std3__45__cpo6cbeginE,(_ZN40_INTERNAL_5e72649e_4_k_cu_ba6f0864_341794cuda3std3__48in_placeE - _ZN40_INTERNAL_5e72649e_4_k_cu_ba6f0864_341794cuda3std3__45__cpo6cbeginE)
_ZN40_INTERNAL_5e72649e_4_k_cu_ba6f0864_341794cuda3std3__45__cpo6cbeginE:
	.zero		1
	.type		_ZN40_INTERNAL_5e72649e_4_k_cu_ba6f0864_341794cuda3std3__48in_placeE,@object
	.size		_ZN40_INTERNAL_5e72649e_4_k_cu_ba6f0864_341794cuda3std3__48in_placeE,(_ZN40_INTERNAL_5e72649e_4_k_cu_ba6f0864_341794cuda3std6ranges3__45__cpo9iter_moveE - _ZN40_INTERNAL_5e72649e_4_k_cu_ba6f0864_341794cuda3std3__48in_placeE)
_ZN40_INTERNAL_5e72649e_4_k_cu_ba6f0864_341794cuda3std3__48in_placeE:
	.zero		1
	.type		_ZN40_INTERNAL_5e72649e_4_k_cu_ba6f0864_341794cuda3std6ranges3__45__cpo9iter_moveE,@object
	.size		_ZN40_INTERNAL_5e72649e_4_k_cu_ba6f0864_341794cuda3std6ranges3__45__cpo9iter_moveE,(_ZN40_INTERNAL_5e72649e_4_k_cu_ba6f0864_341794cuda3std3__45__cpo5beginE - _ZN40_INTERNAL_5e72649e_4_k_cu_ba6f0864_341794cuda3std6ranges3__45__cpo9iter_moveE)
_ZN40_INTERNAL_5e72649e_4_k_cu_ba6f0864_341794cuda3std6ranges3__45__cpo9iter_moveE:
	.zero		1
	.type		_ZN40_INTERNAL_5e72649e_4_k_cu_ba6f0864_341794cuda3std3__45__cpo5beginE,@object
	.size		_ZN40_INTERNAL_5e72649e_4_k_cu_ba6f0864_341794cuda3std3__45__cpo5beginE,(_ZN40_INTERNAL_5e72649e_4_k_cu_ba6f0864_341794cuda3std3__442_GLOBAL__N__5e72649e_4_k_cu_ba6f0864_341796ignoreE - _ZN40_INTERNAL_5e72649e_4_k_cu_ba6f0864_341794cuda3std3__45__cpo5beginE)
_ZN40_INTERNAL_5e72649e_4_k_cu_ba6f0864_341794cuda3std3__45__cpo5beginE:
	.zero		1
	.type		_ZN40_INTERNAL_5e72649e_4_k_cu_ba6f0864_341794cuda3std3__442_GLOBAL__N__5e72649e_4_k_cu_ba6f0864_341796ignoreE,@object
	.size		_ZN40_INTERNAL_5e72649e_4_k_cu_ba6f0864_341794cuda3std3__442_GLOBAL__N__5e72649e_4_k_cu_ba6f0864_341796ignoreE,(_ZN40_INTERNAL_5e72649e_4_k_cu_ba6f0864_341794cute7productE - _ZN40_INTERNAL_5e72649e_4_k_cu_ba6f0864_341794cuda3std3__442_GLOBAL__N__5e72649e_4_k_cu_ba6f0864_341796ignoreE)
_ZN40_INTERNAL_5e72649e_4_k_cu_ba6f0864_341794cuda3std3__442_GLOBAL__N__5e72649e_4_k_cu_ba6f0864_341796ignoreE:
	.zero		1
	.type		_ZN40_INTERNAL_5e72649e_4_k_cu_ba6f0864_341794cute7productE,@object
	.size		_ZN40_INTERNAL_5e72649e_4_k_cu_ba6f0864_341794cute7productE,(_ZN40_INTERNAL_5e72649e_4_k_cu_ba6f0864_341794cuda3std3__45__cpo3endE - _ZN40_INTERNAL_5e72649e_4_k_cu_ba6f0864_341794cute7productE)
_ZN40_INTERNAL_5e72649e_4_k_cu_ba6f0864_341794cute7productE:
	.zero		1
	.type		_ZN40_INTERNAL_5e72649e_4_k_cu_ba6f0864_341794cuda3std3__45__cpo3endE,@object
	.size		_ZN40_INTERNAL_5e72649e_4_k_cu_ba6f0864_341794cuda3std3__45__cpo3endE,(_ZN40_INTERNAL_5e72649e_4_k_cu_ba6f0864_341794cuda3std3__419piecewise_constructE - _ZN40_INTERNAL_5e72649e_4_k_cu_ba6f0864_341794cuda3std3__45__cpo3endE)
_ZN40_INTERNAL_5e72649e_4_k_cu_ba6f0864_341794cuda3std3__45__cpo3endE:
	.zero		1
	.type		_ZN40_INTERNAL_5e72649e_4_k_cu_ba6f0864_341794cuda3std3__419piecewise_constructE,@object
	.size		_ZN40_INTERNAL_5e72649e_4_k_cu_ba6f0864_341794cuda3std3__419piecewise_constructE,(_ZN40_INTERNAL_5e72649e_4_k_cu_ba6f0864_341794cuda3std3__45__cpo4cendE - _ZN40_INTERNAL_5e72649e_4_k_cu_ba6f0864_341794cuda3std3__419piecewise_constructE)
_ZN40_INTERNAL_5e72649e_4_k_cu_ba6f0864_341794cuda3std3__419piecewise_constructE:
	.zero		1
	.type		_ZN40_INTERNAL_5e72649e_4_k_cu_ba6f0864_341794cuda3std3__45__cpo4cendE,@object
	.size		_ZN40_INTERNAL_5e72649e_4_k_cu_ba6f0864_341794cuda3std3__45__cpo4cendE,(_ZN40_INTERNAL_5e72649e_4_k_cu_ba6f0864_341794cuda3std6ranges3__45__cpo4swapE - _ZN40_INTERNAL_5e72649e_4_k_cu_ba6f0864_341794cuda3std3__45__cpo4cendE)
_ZN40_INTERNAL_5e72649e_4_k_cu_ba6f0864_341794cuda3std3__45__cpo4cendE:
	.zero		1
	.type		_ZN40_INTERNAL_5e72649e_4_k_cu_ba6f0864_341794cuda3std6ranges3__45__cpo4swapE,@object
	.size		_ZN40_INTERNAL_5e72649e_4_k_cu_ba6f0864_341794cuda3std6ranges3__45__cpo4swapE,(.L_10 - _ZN40_INTERNAL_5e72649e_4_k_cu_ba6f0864_341794cuda3std6ranges3__45__cpo4swapE)
_ZN40_INTERNAL_5e72649e_4_k_cu_ba6f0864_341794cuda3std6ranges3__45__cpo4swapE:
	.zero		1
.L_10:


//--------------------- .nv.constant0._ZN7cutlass13device_kernelINS_4gemm6kernel13GemmUniversalIN4cute5tupleIJiiiiEEENS1_10collective13CollectiveMmaINS1_35MainloopSm100TmaUmmaWarpSpecializedILi6ELi2ELi4ENS5_IJNS4_1CILi1EEESB_SB_EEEEENS5_IJNSA_ILi128EEESE_NSA_ILi32EEEEEENS_12float_e4m3_tENS5_IJlSB_lEEESH_SI_NS4_8TiledMMAINS4_8MMA_AtomIJNS4_10MMA_TraitsINS4_19SM100_MMA_F8F6F4_SSEJSH_SH_fSE_SE_NS4_17integral_constantINS4_4UMMA5MajorELSP_0EEESQ_NSN_INSO_7ScaleInELSR_0EEESS_EEEEEENS4_6LayoutISC_NS5_IJNSA_ILi0EEESW_SW_EEEEENS5_IJNS4_10UnderscoreESZ_SZ_EEEEENS4_13SM90_TMA_LOADENS4_14ComposedLayoutINS4_7SwizzleILi1ELi4ELi3EEENS4_18smem_ptr_flag_bitsILi8EEENSV_INS5_IJNSA_ILi8EEESF_EEENS5_IJSF_SB_EEEEEEEvNS4_8identityES12_S1C_vS1D_EENS_8epilogue10collective18CollectiveEpilogueINS1F_23Sm100TmaWarpSpecializedILi2ELi2ELi64ELb0ELb0EEEJSG_NS5_IJNSV_ISE_SB_EENSV_INSA_ILi64EEESB_EEEEESH_SI_SH_SI_NS1F_6fusion15FusionCallbacksIS1J_NS1O_17LinearCombinationISH_fSH_fLNS_15FloatRoundStyleE2EEESG_S1N_JEEENS4_5SM1004TMEM4LOAD26SM100_TMEM_LOAD_32dp32b64xES12_NS13_INS14_ILi2ELi4ELi3EEES17_NSV_INS5_IJS18_S1L_EEENS5_IJS1L_SB_EEEEEEENS4_39AutoVectorizingCopyWithAssumedAlignmentILi128EEENS4_14SM90_TMA_STOREES22_S24_S24_EEEvvEEEEvNT_6ParamsE --------------------------
	.section	.nv.constant0._ZN7cutlass13device_kernelINS_4gemm6kernel13GemmUniversalIN4cute5tupleIJiiiiEEENS1_10collective13CollectiveMmaINS1_35MainloopSm100TmaUmmaWarpSpecializedILi6ELi2ELi4ENS5_IJNS4_1CILi1EEESB_SB_EEEEENS5_IJNSA_ILi128EEESE_NSA_ILi32EEEEEENS_12float_e4m3_tENS5_IJlSB_lEEESH_SI_NS4_8TiledMMAINS4_8MMA_AtomIJNS4_10MMA_TraitsINS4_19SM100_MMA_F8F6F4_SSEJSH_SH_fSE_SE_NS4_17integral_constantINS4_4UMMA5MajorELSP_0EEESQ_NSN_INSO_7ScaleInELSR_0EEESS_EEEEEENS4_6LayoutISC_NS5_IJNSA_ILi0EEESW_SW_EEEEENS5_IJNS4_10UnderscoreESZ_SZ_EEEEENS4_13SM90_TMA_LOADENS4_14ComposedLayoutINS4_7SwizzleILi1ELi4ELi3EEENS4_18smem_ptr_flag_bitsILi8EEENSV_INS5_IJNSA_ILi8EEESF_EEENS5_IJSF_SB_EEEEEEEvNS4_8identityES12_S1C_vS1D_EENS_8epilogue10collective18CollectiveEpilogueINS1F_23Sm100TmaWarpSpecializedILi2ELi2ELi64ELb0ELb0EEEJSG_NS5_IJNSV_ISE_SB_EENSV_INSA_ILi64EEESB_EEEEESH_SI_SH_SI_NS1F_6fusion15FusionCallbacksIS1J_NS1O_17LinearCombinationISH_fSH_fLNS_15FloatRoundStyleE2EEESG_S1N_JEEENS4_5SM1004TMEM4LOAD26SM100_TMEM_LOAD_32dp32b64xES12_NS13_INS14_ILi2ELi4ELi3EEES17_NSV_INS5_IJS18_S1L_EEENS5_IJS1L_SB_EEEEEEENS4_39AutoVectorizingCopyWithAssumedAlignmentILi128EEENS4_14SM90_TMA_STOREES22_S24_S24_EEEvvEEEEvNT_6ParamsE,"a",@progbits
	.sectionflags	@""
	.align	4
.nv.constant0._ZN7cutlass13device_kernelINS_4gemm6kernel13GemmUniversalIN4cute5tupleIJiiiiEEENS1_10collective13CollectiveMmaINS1_35MainloopSm100TmaUmmaWarpSpecializedILi6ELi2ELi4ENS5_IJNS4_1CILi1EEESB_SB_EEEEENS5_IJNSA_ILi128EEESE_NSA_ILi32EEEEEENS_12float_e4m3_tENS5_IJlSB_lEEESH_SI_NS4_8TiledMMAINS4_8MMA_AtomIJNS4_10MMA_TraitsINS4_19SM100_MMA_F8F6F4_SSEJSH_SH_fSE_SE_NS4_17integral_constantINS4_4UMMA5MajorELSP_0EEESQ_NSN_INSO_7ScaleInELSR_0EEESS_EEEEEENS4_6LayoutISC_NS5_IJNSA_ILi0EEESW_SW_EEEEENS5_IJNS4_10UnderscoreESZ_SZ_EEEEENS4_13SM90_TMA_LOADENS4_14ComposedLayoutINS4_7SwizzleILi1ELi4ELi3EEENS4_18smem_ptr_flag_bitsILi8EEENSV_INS5_IJNSA_ILi8EEESF_EEENS5_IJSF_SB_EEEEEEEvNS4_8identityES12_S1C_vS1D_EENS_8epilogue10collective18CollectiveEpilogueINS1F_23Sm100TmaWarpSpecializedILi2ELi2ELi64ELb0ELb0EEEJSG_NS5_IJNSV_ISE_SB_EENSV_INSA_ILi64EEESB_EEEEESH_SI_SH_SI_NS1F_6fusion15FusionCallbacksIS1J_NS1O_17LinearCombinationISH_fSH_fLNS_15FloatRoundStyleE2EEESG_S1N_JEEENS4_5SM1004TMEM4LOAD26SM100_TMEM_LOAD_32dp32b64xES12_NS13_INS14_ILi2ELi4ELi3EEES17_NSV_INS5_IJS18_S1L_EEENS5_IJS1L_SB_EEEEEEENS4_39AutoVectorizingCopyWithAssumedAlignmentILi128EEENS4_14SM90_TMA_STOREES22_S24_S24_EEEvvEEEEvNT_6ParamsE:
	.zero		2944


//--------------------- SYMBOLS --------------------------

	.type		.nv.reservedSmem.offset0,@object
	.size		.nv.reservedSmem.offset0,0x4
	.type		.nv.reservedSmem.cap,@object
	.size		.nv.reservedSmem.cap,0x4
	.type		__assertfail,@function
